//
// Generated by NVIDIA NVVM Compiler
//
// Compiler Build ID: CL-36424714
// Cuda compilation tools, release 13.0, V13.0.88
// Based on NVVM 20.0.0
//

.version 9.0
.target sm_100
.address_size 64

	// .globl	_Z7computefiffiiffffffffffffffffffffff
.extern .func  (.param .b32 func_retval0) vprintf
(
	.param .b64 vprintf_param_0,
	.param .b64 vprintf_param_1
)
;
.global .align 1 .b8 $str[7] = {37, 46, 49, 55, 103, 10};
.global .align 4 .b8 __cudart_i2opi_f[24] = {65, 144, 67, 60, 153, 149, 98, 219, 192, 221, 52, 245, 209, 87, 39, 252, 41, 21, 68, 78, 110, 131, 249, 162};

.visible .entry _Z7computefiffiiffffffffffffffffffffff(
	.param .f32 _Z7computefiffiiffffffffffffffffffffff_param_0,
	.param .u32 _Z7computefiffiiffffffffffffffffffffff_param_1,
	.param .f32 _Z7computefiffiiffffffffffffffffffffff_param_2,
	.param .f32 _Z7computefiffiiffffffffffffffffffffff_param_3,
	.param .u32 _Z7computefiffiiffffffffffffffffffffff_param_4,
	.param .u32 _Z7computefiffiiffffffffffffffffffffff_param_5,
	.param .f32 _Z7computefiffiiffffffffffffffffffffff_param_6,
	.param .f32 _Z7computefiffiiffffffffffffffffffffff_param_7,
	.param .f32 _Z7computefiffiiffffffffffffffffffffff_param_8,
	.param .f32 _Z7computefiffiiffffffffffffffffffffff_param_9,
	.param .f32 _Z7computefiffiiffffffffffffffffffffff_param_10,
	.param .f32 _Z7computefiffiiffffffffffffffffffffff_param_11,
	.param .f32 _Z7computefiffiiffffffffffffffffffffff_param_12,
	.param .f32 _Z7computefiffiiffffffffffffffffffffff_param_13,
	.param .f32 _Z7computefiffiiffffffffffffffffffffff_param_14,
	.param .f32 _Z7computefiffiiffffffffffffffffffffff_param_15,
	.param .f32 _Z7computefiffiiffffffffffffffffffffff_param_16,
	.param .f32 _Z7computefiffiiffffffffffffffffffffff_param_17,
	.param .f32 _Z7computefiffiiffffffffffffffffffffff_param_18,
	.param .f32 _Z7computefiffiiffffffffffffffffffffff_param_19,
	.param .f32 _Z7computefiffiiffffffffffffffffffffff_param_20,
	.param .f32 _Z7computefiffiiffffffffffffffffffffff_param_21,
	.param .f32 _Z7computefiffiiffffffffffffffffffffff_param_22,
	.param .f32 _Z7computefiffiiffffffffffffffffffffff_param_23,
	.param .f32 _Z7computefiffiiffffffffffffffffffffff_param_24,
	.param .f32 _Z7computefiffiiffffffffffffffffffffff_param_25,
	.param .f32 _Z7computefiffiiffffffffffffffffffffff_param_26,
	.param .f32 _Z7computefiffiiffffffffffffffffffffff_param_27
)
{
	.local .align 8 .b8 	__local_depot0[40];
	.reg .b64 	%SP;
	.reg .b64 	%SPL;
	.reg .pred 	%p<54>;
	.reg .b32 	%r<137>;
	.reg .b32 	%f<218>;
	.reg .b64 	%rd<42>;
	.reg .b64 	%fd<6>;

	mov.u64 	%SPL, __local_depot0;
	cvta.local.u64 	%SP, %SPL;
	ld.param.f32 	%f216, [_Z7computefiffiiffffffffffffffffffffff_param_0];
	ld.param.u32 	%r55, [_Z7computefiffiiffffffffffffffffffffff_param_1];
	ld.param.f32 	%f85, [_Z7computefiffiiffffffffffffffffffffff_param_2];
	ld.param.f32 	%f86, [_Z7computefiffiiffffffffffffffffffffff_param_3];
	ld.param.u32 	%r56, [_Z7computefiffiiffffffffffffffffffffff_param_4];
	ld.param.u32 	%r57, [_Z7computefiffiiffffffffffffffffffffff_param_5];
	ld.param.f32 	%f66, [_Z7computefiffiiffffffffffffffffffffff_param_9];
	ld.param.f32 	%f68, [_Z7computefiffiiffffffffffffffffffffff_param_11];
	ld.param.f32 	%f69, [_Z7computefiffiiffffffffffffffffffffff_param_12];
	ld.param.f32 	%f70, [_Z7computefiffiiffffffffffffffffffffff_param_13];
	ld.param.f32 	%f71, [_Z7computefiffiiffffffffffffffffffffff_param_14];
	ld.param.f32 	%f72, [_Z7computefiffiiffffffffffffffffffffff_param_15];
	ld.param.f32 	%f74, [_Z7computefiffiiffffffffffffffffffffff_param_17];
	ld.param.f32 	%f75, [_Z7computefiffiiffffffffffffffffffffff_param_18];
	ld.param.f32 	%f76, [_Z7computefiffiiffffffffffffffffffffff_param_19];
	ld.param.f32 	%f77, [_Z7computefiffiiffffffffffffffffffffff_param_20];
	ld.param.f32 	%f78, [_Z7computefiffiiffffffffffffffffffffff_param_21];
	ld.param.f32 	%f79, [_Z7computefiffiiffffffffffffffffffffff_param_22];
	ld.param.f32 	%f80, [_Z7computefiffiiffffffffffffffffffffff_param_23];
	ld.param.f32 	%f81, [_Z7computefiffiiffffffffffffffffffffff_param_24];
	ld.param.f32 	%f82, [_Z7computefiffiiffffffffffffffffffffff_param_25];
	ld.param.f32 	%f83, [_Z7computefiffiiffffffffffffffffffffff_param_26];
	ld.param.f32 	%f84, [_Z7computefiffiiffffffffffffffffffffff_param_27];
	add.u64 	%rd1, %SPL, 0;
	add.u64 	%rd2, %SPL, 0;
	fma.rn.f32 	%f87, %f86, 0f7B97B713, 0f7BA24763;
	add.f32 	%f88, %f87, 0f8FC1E3C3;
	add.f32 	%f89, %f85, %f88;
	mov.f32 	%f90, 0fE1171A64;
	div.rn.f32 	%f91, %f90, %f89;
	setp.geu.f32 	%p3, %f216, %f91;
	setp.lt.s32 	%p4, %r55, 1;
	or.pred  	%p5, %p3, %p4;
	@%p5 bra 	$L__BB0_25;
	ld.param.f32 	%f206, [_Z7computefiffiiffffffffffffffffffffff_param_16];
	ld.param.f32 	%f205, [_Z7computefiffiiffffffffffffffffffffff_param_8];
	ld.param.f32 	%f204, [_Z7computefiffiiffffffffffffffffffffff_param_7];
	ld.param.f32 	%f203, [_Z7computefiffiiffffffffffffffffffffff_param_6];
	mul.f32 	%f92, %f203, %f204;
	sub.f32 	%f93, %f205, %f66;
	mul.f32 	%f1, %f92, %f93;
	sub.f32 	%f94, %f70, %f71;
	add.f32 	%f95, %f69, %f94;
	div.rn.f32 	%f96, %f68, %f95;
	abs.f32 	%f102, %f96;
	setp.ltu.f32 	%p6, %f102, 0f47CE4780;
	setp.eq.f32 	%p7, %f102, 0f7F800000;
	mov.b32 	%r1, %f96;
	shr.u32 	%r60, %r1, 23;
	shl.b32 	%r63, %r1, 8;
	or.b32  	%r2, %r63, -2147483648;
	and.b32  	%r3, %r60, 31;
	mov.f32 	%f103, 0f00000000;
	div.rn.f32 	%f105, %f206, %f74;
	abs.f32 	%f2, %f105;
	mul.f32 	%f3, %f2, 0f4B000000;
	neg.f32 	%f4, %f2;
	mov.b32 	%r5, %f2;
	add.f32 	%f5, %f2, %f2;
	mov.b32 	%r65, %f3;
	and.b32  	%r6, %r65, -8388608;
	and.b32  	%r66, %r65, 8388607;
	or.b32  	%r67, %r66, 1065353216;
	mov.b32 	%f106, %r67;
	rcp.approx.ftz.f32 	%f6, %f106;
	sub.s32 	%r7, 226492416, %r6;
	neg.f32 	%f7, %f106;
	mov.b32 	%f107, %r6;
	setp.leu.f32 	%p8, %f2, 0f00000000;
	selp.f32 	%f8, 0f7FFFFFFF, %f107, %p8;
	fma.rn.f32 	%f108, %f75, 0f00000000, 0f8242964A;
	abs.f32 	%f9, %f108;
	mul.f32 	%f10, %f9, 0f4B000000;
	neg.f32 	%f11, %f9;
	mov.b32 	%r8, %f9;
	add.f32 	%f12, %f9, %f9;
	mov.b32 	%r68, %f10;
	and.b32  	%r9, %r68, -8388608;
	and.b32  	%r69, %r68, 8388607;
	or.b32  	%r70, %r69, 1065353216;
	mov.b32 	%f109, %r70;
	rcp.approx.ftz.f32 	%f13, %f109;
	neg.f32 	%f14, %f109;
	mov.b32 	%f15, %r9;
	div.rn.f32 	%f110, %f76, 0f03FE2C86;
	mov.f32 	%f111, 0fA6B1DA41;
	div.rn.f32 	%f112, %f111, %f78;
	fma.rn.f32 	%f113, %f112, 0f05B2A8AC, %f77;
	mul.f32 	%f16, %f110, %f113;
	add.f32 	%f114, %f84, 0f8212868D;
	add.f32 	%f115, %f83, %f114;
	add.f32 	%f116, %f115, 0f80000008;
	sub.f32 	%f117, %f82, %f116;
	add.f32 	%f17, %f81, %f117;
	abs.f32 	%f18, %f17;
	mul.f32 	%f19, %f18, 0f4038AA3B;
	mul.f32 	%f118, %f17, %f17;
	fma.rn.f32 	%f119, %f118, 0f3C80F082, 0fBD563CAE;
	fma.rn.f32 	%f120, %f119, %f118, 0f3E085941;
	fma.rn.f32 	%f121, %f120, %f118, 0fBEAAA9ED;
	fma.rn.f32 	%f122, %f121, %f118, 0f00000000;
	fma.rn.f32 	%f20, %f122, %f17, %f17;
	div.rn.f32 	%f123, %f103, %f79;
	div.rn.f32 	%f124, %f123, 0f0000036E;
	mul.f32 	%f21, %f124, 0f00000079;
	or.pred  	%p1, %p6, %p7;
	mov.b32 	%r125, 0;
	ex2.approx.ftz.f32 	%f170, %f19;
	add.f32 	%f171, %f170, 0f3F800000;
	rcp.approx.ftz.f32 	%f172, %f171;
	fma.rn.f32 	%f173, %f172, 0fC0000000, 0f3F800000;
	mov.u64 	%rd26, __cudart_i2opi_f;
$L__BB0_2:
	add.f32 	%f216, %f1, %f216;
	@%p1 bra 	$L__BB0_6;
	mov.b64 	%rd40, 0;
	mov.b32 	%r126, 0;
	mov.u64 	%rd38, __cudart_i2opi_f;
	mov.u64 	%rd39, %rd2;
$L__BB0_4:
	.pragma "nounroll";
	ld.global.nc.u32 	%r72, [%rd38];
	mad.wide.u32 	%rd18, %r72, %r2, %rd40;
	shr.u64 	%rd40, %rd18, 32;
	st.local.u32 	[%rd39], %rd18;
	add.s32 	%r126, %r126, 1;
	add.s64 	%rd39, %rd39, 4;
	add.s64 	%rd38, %rd38, 4;
	setp.ne.s32 	%p9, %r126, 6;
	@%p9 bra 	$L__BB0_4;
	setp.eq.s32 	%p10, %r3, 0;
	st.local.u32 	[%rd2+24], %rd40;
$L__BB0_6:
	setp.lt.s32 	%p13, %r56, 1;
	@%p13 bra 	$L__BB0_14;
	mov.b32 	%r127, 0;
$L__BB0_8:
	setp.gt.f32 	%p14, %f2, 0f0244B95B;
	mov.f32 	%f211, 0f0244B95B;
	@%p14 bra 	$L__BB0_34;
	setp.ltu.f32 	%p15, %f3, 0f0244B95B;
	@%p15 bra 	$L__BB0_29;
	mov.f32 	%f128, 0f0244B95B;
	div.approx.f32 	%f129, %f128, %f2;
	cvt.rzi.f32.f32 	%f209, %f129;
	fma.rn.f32 	%f32, %f4, %f209, 0f0244B95B;
	mov.b32 	%r28, %f32;
	setp.lt.u32 	%p16, %r28, %r5;
	@%p16 bra 	$L__BB0_28;
	setp.lt.u32 	%p17, %r28, -2147483647;
	@%p17 bra 	$L__BB0_26;
	add.f32 	%f133, %f209, 0fBF800000;
	setp.lt.f32 	%p20, %f32, %f4;
	add.f32 	%f134, %f133, 0fBF800000;
	selp.f32 	%f209, %f134, %f133, %p20;
	bra.uni 	$L__BB0_28;
$L__BB0_13:
	abs.f32 	%f166, %f214;
	setp.nan.f32 	%p40, %f166, %f166;
	copysign.f32 	%f167, %f43, %f214;
	selp.f32 	%f168, %f214, %f167, %p40;
	cvt.rmi.f32.f32 	%f169, %f168;
	sub.f32 	%f216, %f169, %f16;
$L__BB0_14:
	setp.lt.s32 	%p41, %r57, 1;
	@%p41 bra 	$L__BB0_24;
	setp.ge.f32 	%p42, %f18, 0f3F19999A;
	setp.ge.f32 	%p43, %f18, 0f41102CB4;
	selp.f32 	%f174, 0f3F800000, %f173, %p43;
	copysign.f32 	%f175, %f17, %f174;
	selp.f32 	%f176, %f175, %f20, %p42;
	mul.f32 	%f177, %f176, 0f3F22F983;
	cvt.rni.s32.f32 	%r98, %f177;
	cvt.rn.f32.s32 	%f178, %r98;
	fma.rn.f32 	%f179, %f178, 0fBFC90FDA, %f176;
	fma.rn.f32 	%f180, %f178, 0fB3A22168, %f179;
	fma.rn.f32 	%f181, %f178, 0fA7C234C5, %f180;
	abs.f32 	%f182, %f176;
	setp.ltu.f32 	%p44, %f182, 0f47CE4780;
	setp.eq.f32 	%p45, %f182, 0f7F800000;
	mov.b32 	%r22, %f176;
	shr.u32 	%r99, %r22, 23;
	and.b32  	%r100, %r99, 224;
	add.s32 	%r101, %r100, -128;
	shl.b32 	%r102, %r22, 8;
	or.b32  	%r23, %r102, -2147483648;
	shr.u32 	%r103, %r101, 5;
	and.b32  	%r24, %r99, 31;
	mul.wide.u32 	%rd23, %r103, 4;
	sub.s64 	%rd10, %rd1, %rd23;
	sub.s32 	%r25, 32, %r24;
	mov.f32 	%f183, 0f00000000;
	mul.rn.f32 	%f184, %f176, %f183;
	or.pred  	%p2, %p44, %p45;
	selp.b32 	%r26, %r98, 0, %p44;
	selp.f32 	%f30, %f181, %f184, %p44;
	mov.b32 	%r132, 0;
$L__BB0_16:
	mov.u32 	%r136, %r26;
	mov.f32 	%f215, %f30;
	@%p2 bra 	$L__BB0_22;
	mov.b64 	%rd41, 0;
	mov.b32 	%r133, 0;
$L__BB0_18:
	.pragma "nounroll";
	mul.wide.u32 	%rd25, %r133, 4;
	add.s64 	%rd27, %rd26, %rd25;
	ld.global.nc.u32 	%r105, [%rd27];
	mad.wide.u32 	%rd28, %r105, %r23, %rd41;
	shr.u64 	%rd41, %rd28, 32;
	add.s64 	%rd29, %rd1, %rd25;
	st.local.u32 	[%rd29], %rd28;
	add.s32 	%r133, %r133, 1;
	setp.ne.s32 	%p46, %r133, 6;
	@%p46 bra 	$L__BB0_18;
	setp.eq.s32 	%p47, %r24, 0;
	st.local.u32 	[%rd1+24], %rd41;
	ld.local.u32 	%r134, [%rd10+24];
	ld.local.u32 	%r135, [%rd10+20];
	@%p47 bra 	$L__BB0_21;
	shl.b32 	%r106, %r134, %r24;
	shr.u32 	%r107, %r135, %r25;
	add.s32 	%r134, %r107, %r106;
	shl.b32 	%r108, %r135, %r24;
	ld.local.u32 	%r109, [%rd10+16];
	shr.u32 	%r110, %r109, %r25;
	add.s32 	%r135, %r110, %r108;
$L__BB0_21:
	setp.lt.s32 	%p48, %r22, 0;
	shr.u32 	%r111, %r134, 30;
	shf.l.wrap.b32 	%r112, %r135, %r134, 2;
	shl.b32 	%r113, %r135, 2;
	shr.u32 	%r114, %r112, 31;
	add.s32 	%r115, %r114, %r111;
	neg.s32 	%r116, %r115;
	selp.b32 	%r136, %r116, %r115, %p48;
	xor.b32  	%r117, %r112, %r22;
	shr.s32 	%r118, %r112, 31;
	xor.b32  	%r119, %r118, %r112;
	xor.b32  	%r120, %r118, %r113;
	cvt.u64.u32 	%rd30, %r119;
	shl.b64 	%rd31, %rd30, 32;
	cvt.u64.u32 	%rd32, %r120;
	or.b64  	%rd33, %rd31, %rd32;
	cvt.rn.f64.s64 	%fd3, %rd33;
	mul.f64 	%fd4, %fd3, 0d3BF921FB54442D19;
	cvt.rn.f32.f64 	%f185, %fd4;
	neg.f32 	%f186, %f185;
	setp.lt.s32 	%p49, %r117, 0;
	selp.f32 	%f215, %f186, %f185, %p49;
$L__BB0_22:
	add.s32 	%r132, %r132, 1;
	setp.ne.s32 	%p50, %r132, %r57;
	@%p50 bra 	$L__BB0_16;
	mul.rn.f32 	%f187, %f215, %f215;
	and.b32  	%r121, %r136, 1;
	setp.eq.b32 	%p51, %r121, 1;
	selp.f32 	%f188, 0f3F800000, %f215, %p51;
	fma.rn.f32 	%f189, %f187, %f188, 0f00000000;
	fma.rn.f32 	%f190, %f187, 0f37CBAC00, 0fBAB607ED;
	selp.f32 	%f191, %f190, 0fB94D4153, %p51;
	selp.f32 	%f192, 0f3D2AAABB, 0f3C0885E4, %p51;
	fma.rn.f32 	%f193, %f191, %f187, %f192;
	selp.f32 	%f194, 0fBEFFFFFF, 0fBE2AAAA8, %p51;
	fma.rn.f32 	%f195, %f193, %f187, %f194;
	fma.rn.f32 	%f196, %f195, %f189, %f188;
	and.b32  	%r122, %r136, 2;
	setp.eq.s32 	%p52, %r122, 0;
	mov.f32 	%f197, 0f00000000;
	sub.f32 	%f198, %f197, %f196;
	selp.f32 	%f199, %f196, %f198, %p52;
	mul.f32 	%f200, %f80, %f199;
	mov.f32 	%f201, 0fF7FF9D97;
	sub.f32 	%f202, %f201, %f200;
	add.f32 	%f216, %f21, %f202;
$L__BB0_24:
	add.s32 	%r125, %r125, 1;
	setp.ne.s32 	%p53, %r125, %r55;
	@%p53 bra 	$L__BB0_2;
$L__BB0_25:
	add.u64 	%rd34, %SP, 32;
	add.u64 	%rd35, %SPL, 32;
	cvt.f64.f32 	%fd5, %f216;
	st.local.f64 	[%rd35], %fd5;
	mov.u64 	%rd36, $str;
	cvta.global.u64 	%rd37, %rd36;
	{ // callseq 0, 0
	.param .b64 param0;
	st.param.b64 	[param0], %rd37;
	.param .b64 param1;
	st.param.b64 	[param1], %rd34;
	.param .b32 retval0;
	call.uni (retval0), 
	vprintf, 
	(
	param0, 
	param1
	);
	ld.param.b32 	%r123, [retval0];
	} // callseq 0
	ret;
$L__BB0_26:
	add.f32 	%f209, %f209, 0f3F800000;
	setp.ltu.f32 	%p18, %f32, %f5;
	@%p18 bra 	$L__BB0_28;
	add.f32 	%f130, %f209, 0f3F800000;
	fma.rn.f32 	%f131, %f2, 0fC0400000, %f32;
	setp.ge.f32 	%p19, %f131, 0f00000000;
	add.f32 	%f132, %f130, 0f3F800000;
	selp.f32 	%f209, %f132, %f130, %p19;
$L__BB0_28:
	fma.rn.f32 	%f211, %f4, %f209, 0f0244B95B;
	bra.uni 	$L__BB0_34;
$L__BB0_29:
	setp.eq.s32 	%p21, %r6, 226492416;
	mov.f32 	%f210, 0f3444B95B;
	@%p21 bra 	$L__BB0_33;
	mov.b32 	%r128, 1069857115;
	mov.u32 	%r129, %r7;
$L__BB0_31:
	min.u32 	%r90, %r129, 192937984;
	add.s32 	%r91, %r128, %r90;
	mov.b32 	%f136, %r91;
	mul.f32 	%f137, %f6, %f136;
	fma.rn.f32 	%f138, %f7, %f137, %f136;
	fma.rn.f32 	%f139, %f138, %f6, %f137;
	fma.rn.f32 	%f140, %f7, %f139, %f136;
	fma.rz.f32 	%f141, %f140, %f6, %f139;
	cvt.rzi.f32.f32 	%f142, %f141;
	fma.rn.f32 	%f143, %f7, %f142, %f136;
	sub.s32 	%r129, %r129, %r90;
	mov.b32 	%r128, %f143;
	setp.ne.s32 	%p22, %r129, 0;
	setp.ne.s32 	%p23, %r128, 0;
	and.pred  	%p24, %p22, %p23;
	@%p24 bra 	$L__BB0_31;
	mul.f32 	%f210, %f143, 0f34000000;
$L__BB0_33:
	mul.f32 	%f211, %f8, %f210;
$L__BB0_34:
	abs.f32 	%f144, %f211;
	setp.nan.f32 	%p25, %f144, %f144;
	abs.f32 	%f145, %f211;
	neg.f32 	%f146, %f145;
	selp.f32 	%f147, %f211, %f146, %p25;
	mul.f32 	%f148, %f147, 0f83B234B4;
	div.rn.f32 	%f43, %f72, %f148;
	abs.f32 	%f214, %f43;
	setp.lt.f32 	%p26, %f214, %f9;
	@%p26 bra 	$L__BB0_45;
	setp.gtu.f32 	%p27, %f214, %f10;
	@%p27 bra 	$L__BB0_42;
	div.approx.f32 	%f149, %f214, %f9;
	cvt.rzi.f32.f32 	%f212, %f149;
	fma.rn.f32 	%f46, %f11, %f212, %f214;
	mov.b32 	%r33, %f46;
	setp.lt.u32 	%p28, %r33, %r8;
	@%p28 bra 	$L__BB0_41;
	setp.lt.u32 	%p29, %r33, -2147483647;
	@%p29 bra 	$L__BB0_39;
	add.f32 	%f153, %f212, 0fBF800000;
	setp.lt.f32 	%p32, %f46, %f11;
	add.f32 	%f154, %f153, 0fBF800000;
	selp.f32 	%f212, %f154, %f153, %p32;
	bra.uni 	$L__BB0_41;
$L__BB0_39:
	add.f32 	%f212, %f212, 0f3F800000;
	setp.ltu.f32 	%p30, %f46, %f12;
	@%p30 bra 	$L__BB0_41;
	add.f32 	%f150, %f212, 0f3F800000;
	fma.rn.f32 	%f151, %f9, 0fC0400000, %f46;
	setp.ge.f32 	%p31, %f151, 0f00000000;
	add.f32 	%f152, %f150, 0f3F800000;
	selp.f32 	%f212, %f152, %f150, %p31;
$L__BB0_41:
	fma.rn.f32 	%f214, %f11, %f212, %f214;
	bra.uni 	$L__BB0_45;
$L__BB0_42:
	mov.b32 	%r34, %f214;
	and.b32  	%r92, %r34, 8388607;
	or.b32  	%r130, %r92, 1065353216;
	mov.b32 	%f213, %r130;
	sub.s32 	%r93, %r34, %r9;
	and.b32  	%r94, %r93, -8388608;
	add.s32 	%r131, %r94, 192937984;
	setp.eq.s32 	%p33, %r131, 0;
	@%p33 bra 	$L__BB0_44;
$L__BB0_43:
	min.u32 	%r95, %r131, 192937984;
	add.s32 	%r96, %r130, %r95;
	mov.b32 	%f155, %r96;
	mul.f32 	%f156, %f13, %f155;
	fma.rn.f32 	%f157, %f14, %f156, %f155;
	fma.rn.f32 	%f158, %f157, %f13, %f156;
	fma.rn.f32 	%f159, %f14, %f158, %f155;
	fma.rz.f32 	%f160, %f159, %f13, %f158;
	cvt.rzi.f32.f32 	%f161, %f160;
	fma.rn.f32 	%f213, %f14, %f161, %f155;
	sub.s32 	%r131, %r131, %r95;
	mov.b32 	%r130, %f213;
	setp.ne.s32 	%p34, %r131, 0;
	setp.ne.s32 	%p35, %r130, 0;
	and.pred  	%p36, %p34, %p35;
	@%p36 bra 	$L__BB0_43;
$L__BB0_44:
	setp.leu.f32 	%p37, %f9, 0f00000000;
	setp.gt.u32 	%p38, %r34, 2139095039;
	selp.f32 	%f163, 0f7FFFFFFF, %f15, %p38;
	selp.f32 	%f164, 0f7FFFFFFF, %f163, %p37;
	mul.f32 	%f165, %f213, 0f34000000;
	mul.f32 	%f214, %f164, %f165;
$L__BB0_45:
	add.s32 	%r127, %r127, 1;
	setp.eq.s32 	%p39, %r127, %r56;
	@%p39 bra 	$L__BB0_13;
	bra.uni 	$L__BB0_8;

}


// ===== COMPILED SASS (sm_100) =====

	.target	sm_100

	.elftype	@"ET_EXEC"


//--------------------- .note.nv.tkinfo           --------------------------
	.section	.note.nv.tkinfo,"",@"SHT_NOTE"
	.sectionflags	@"SHF_NOTE_NV_TKINFO"
	.tkinfo
        /*0018*/ 	.word	0x00000002
        /*0030*/ 	.string	""
        /*0030*/ 	.string	"ptxas"
        /*0030*/ 	.string	"Cuda compilation tools, release 13.0, V13.0.88"
        /*0030*/ 	.string	"Build cuda_13.0.r13.0/compiler.36424714_0"
        /*0030*/ 	.string	"-arch sm_100 -m 64 "



//--------------------- .note.nv.cuinfo           --------------------------
	.section	.note.nv.cuinfo,"",@"SHT_NOTE"
	.sectionflags	@"SHF_NOTE_NV_CUINFO"
        /*0018*/ 	.short	0x0002
        /*001a*/ 	.short	0x0064
        /*001c*/ 	.short	0x0082
	.zero		2


//--------------------- .nv.info                  --------------------------
	.section	.nv.info,"",@"SHT_CUDA_INFO"
	.align	4


	//----- nvinfo : EIATTR_REGCOUNT
	.align		4
        /*0000*/ 	.byte	0x04, 0x2f
        /*0002*/ 	.short	(.L_3 - .L_2)
	.align		4
.L_2:
        /*0004*/ 	.word	index@(_Z7computefiffiiffffffffffffffffffffff)
        /*0008*/ 	.word	0x0000001e


	//----- nvinfo : EIATTR_FRAME_SIZE
	.align		4
.L_3:
        /*000c*/ 	.byte	0x04, 0x11
        /*000e*/ 	.short	(.L_5 - .L_4)
	.align		4
.L_4:
        /*0010*/ 	.word	index@($__internal_0_$__cuda_sm3x_div_rn_noftz_f32_slowpath)
        /*0014*/ 	.word	0x00000028


	//----- nvinfo : EIATTR_FRAME_SIZE
	.align		4
.L_5:
        /*0018*/ 	.byte	0x04, 0x11
        /*001a*/ 	.short	(.L_7 - .L_6)
	.align		4
.L_6:
        /*001c*/ 	.word	index@(_Z7computefiffiiffffffffffffffffffffff)
        /*0020*/ 	.word	0x00000028


	//----- nvinfo : EIATTR_MIN_STACK_SIZE
	.align		4
.L_7:
        /*0024*/ 	.byte	0x04, 0x12
        /*0026*/ 	.short	(.L_9 - .L_8)
	.align		4
.L_8:
        /*0028*/ 	.word	index@(_Z7computefiffiiffffffffffffffffffffff)
        /*002c*/ 	.word	0x00000028
.L_9:


//--------------------- .nv.compat                --------------------------
	.section	.nv.compat,"",@"SHT_CUDA_COMPAT_INFO"
	.align	4
        /*0000*/ 	.byte	0x02, 0x09, 0x00, 0x00, 0x02, 0x02, 0x01, 0x00, 0x02, 0x05, 0x05, 0x00, 0x03, 0x07, 0x01, 0x01
        /*0010*/ 	.byte	0x02, 0x03, 0x00, 0x00, 0x02, 0x06, 0x01, 0x00, 0x04, 0x0b, 0x08, 0x00, 0x01, 0x00, 0x00, 0x00
        /*0020*/ 	.byte	0x00, 0x00, 0x00, 0x00


//--------------------- .nv.info._Z7computefiffiiffffffffffffffffffffff --------------------------
	.section	.nv.info._Z7computefiffiiffffffffffffffffffffff,"",@"SHT_CUDA_INFO"
	.sectionflags	@""
	.align	4


	//----- nvinfo : EIATTR_CUDA_API_VERSION
	.align		4
        /*0000*/ 	.byte	0x04, 0x37
        /*0002*/ 	.short	(.L_11 - .L_10)
.L_10:
        /*0004*/ 	.word	0x00000082


	//----- nvinfo : EIATTR_KPARAM_INFO
	.align		4
.L_11:
        /*0008*/ 	.byte	0x04, 0x17
        /*000a*/ 	.short	(.L_13 - .L_12)
.L_12:
        /*000c*/ 	.word	0x00000000
        /*0010*/ 	.short	0x001b
        /*0012*/ 	.short	0x006c
        /*0014*/ 	.byte	0x00, 0xf0, 0x11, 0x00


	//----- nvinfo : EIATTR_KPARAM_INFO
	.align		4
.L_13:
        /*0018*/ 	.byte	0x04, 0x17
        /*001a*/ 	.short	(.L_15 - .L_14)
.L_14:
        /*001c*/ 	.word	0x00000000
        /*0020*/ 	.short	0x001a
        /*0022*/ 	.short	0x0068
        /*0024*/ 	.byte	0x00, 0xf0, 0x11, 0x00


	//----- nvinfo : EIATTR_KPARAM_INFO
	.align		4
.L_15:
        /*0028*/ 	.byte	0x04, 0x17
        /*002a*/ 	.short	(.L_17 - .L_16)
.L_16:
        /*002c*/ 	.word	0x00000000
        /*0030*/ 	.short	0x0019
        /*0032*/ 	.short	0x0064
        /*0034*/ 	.byte	0x00, 0xf0, 0x11, 0x00


	//----- nvinfo : EIATTR_KPARAM_INFO
	.align		4
.L_17:
        /*0038*/ 	.byte	0x04, 0x17
        /*003a*/ 	.short	(.L_19 - .L_18)
.L_18:
        /*003c*/ 	.word	0x00000000
        /*0040*/ 	.short	0x0018
        /*0042*/ 	.short	0x0060
        /*0044*/ 	.byte	0x00, 0xf0, 0x11, 0x00


	//----- nvinfo : EIATTR_KPARAM_INFO
	.align		4
.L_19:
        /*0048*/ 	.byte	0x04, 0x17
        /*004a*/ 	.short	(.L_21 - .L_20)
.L_20:
        /*004c*/ 	.word	0x00000000
        /*0050*/ 	.short	0x0017
        /*0052*/ 	.short	0x005c
        /*0054*/ 	.byte	0x00, 0xf0, 0x11, 0x00


	//----- nvinfo : EIATTR_KPARAM_INFO
	.align		4
.L_21:
        /*0058*/ 	.byte	0x04, 0x17
        /*005a*/ 	.short	(.L_23 - .L_22)
.L_22:
        /*005c*/ 	.word	0x00000000
        /*0060*/ 	.short	0x0016
        /*0062*/ 	.short	0x0058
        /*0064*/ 	.byte	0x00, 0xf0, 0x11, 0x00


	//----- nvinfo : EIATTR_KPARAM_INFO
	.align		4
.L_23:
        /*0068*/ 	.byte	0x04, 0x17
        /*006a*/ 	.short	(.L_25 - .L_24)
.L_24:
        /*006c*/ 	.word	0x00000000
        /*0070*/ 	.short	0x0015
        /*0072*/ 	.short	0x0054
        /*0074*/ 	.byte	0x00, 0xf0, 0x11, 0x00


	//----- nvinfo : EIATTR_KPARAM_INFO
	.align		4
.L_25:
        /*0078*/ 	.byte	0x04, 0x17
        /*007a*/ 	.short	(.L_27 - .L_26)
.L_26:
        /*007c*/ 	.word	0x00000000
        /*0080*/ 	.short	0x0014
        /*0082*/ 	.short	0x0050
        /*0084*/ 	.byte	0x00, 0xf0, 0x11, 0x00


	//----- nvinfo : EIATTR_KPARAM_INFO
	.align		4
.L_27:
        /*0088*/ 	.byte	0x04, 0x17
        /*008a*/ 	.short	(.L_29 - .L_28)
.L_28:
        /*008c*/ 	.word	0x00000000
        /*0090*/ 	.short	0x0013
        /*0092*/ 	.short	0x004c
        /*0094*/ 	.byte	0x00, 0xf0, 0x11, 0x00


	//----- nvinfo : EIATTR_KPARAM_INFO
	.align		4
.L_29:
        /*0098*/ 	.byte	0x04, 0x17
        /*009a*/ 	.short	(.L_31 - .L_30)
.L_30:
        /*009c*/ 	.word	0x00000000
        /*00a0*/ 	.short	0x0012
        /*00a2*/ 	.short	0x0048
        /*00a4*/ 	.byte	0x00, 0xf0, 0x11, 0x00


	//----- nvinfo : EIATTR_KPARAM_INFO
	.align		4
.L_31:
        /*00a8*/ 	.byte	0x04, 0x17
        /*00aa*/ 	.short	(.L_33 - .L_32)
.L_32:
        /*00ac*/ 	.word	0x00000000
        /*00b0*/ 	.short	0x0011
        /*00b2*/ 	.short	0x0044
        /*00b4*/ 	.byte	0x00, 0xf0, 0x11, 0x00


	//----- nvinfo : EIATTR_KPARAM_INFO
	.align		4
.L_33:
        /*00b8*/ 	.byte	0x04, 0x17
        /*00ba*/ 	.short	(.L_35 - .L_34)
.L_34:
        /*00bc*/ 	.word	0x00000000
        /*00c0*/ 	.short	0x0010
        /*00c2*/ 	.short	0x0040
        /*00c4*/ 	.byte	0x00, 0xf0, 0x11, 0x00


	//----- nvinfo : EIATTR_KPARAM_INFO
	.align		4
.L_35:
        /*00c8*/ 	.byte	0x04, 0x17
        /*00ca*/ 	.short	(.L_37 - .L_36)
.L_36:
        /*00cc*/ 	.word	0x00000000
        /*00d0*/ 	.short	0x000f
        /*00d2*/ 	.short	0x003c
        /*00d4*/ 	.byte	0x00, 0xf0, 0x11, 0x00


	//----- nvinfo : EIATTR_KPARAM_INFO
	.align		4
.L_37:
        /*00d8*/ 	.byte	0x04, 0x17
        /*00da*/ 	.short	(.L_39 - .L_38)
.L_38:
        /*00dc*/ 	.word	0x00000000
        /*00e0*/ 	.short	0x000e
        /*00e2*/ 	.short	0x0038
        /*00e4*/ 	.byte	0x00, 0xf0, 0x11, 0x00


	//----- nvinfo : EIATTR_KPARAM_INFO
	.align		4
.L_39:
        /*00e8*/ 	.byte	0x04, 0x17
        /*00ea*/ 	.short	(.L_41 - .L_40)
.L_40:
        /*00ec*/ 	.word	0x00000000
        /*00f0*/ 	.short	0x000d
        /*00f2*/ 	.short	0x0034
        /*00f4*/ 	.byte	0x00, 0xf0, 0x11, 0x00


	//----- nvinfo : EIATTR_KPARAM_INFO
	.align		4
.L_41:
        /*00f8*/ 	.byte	0x04, 0x17
        /*00fa*/ 	.short	(.L_43 - .L_42)
.L_42:
        /*00fc*/ 	.word	0x00000000
        /*0100*/ 	.short	0x000c
        /*0102*/ 	.short	0x0030
        /*0104*/ 	.byte	0x00, 0xf0, 0x11, 0x00


	//----- nvinfo : EIATTR_KPARAM_INFO
	.align		4
.L_43:
        /*0108*/ 	.byte	0x04, 0x17
        /*010a*/ 	.short	(.L_45 - .L_44)
.L_44:
        /*010c*/ 	.word	0x00000000
        /*0110*/ 	.short	0x000b
        /*0112*/ 	.short	0x002c
        /*0114*/ 	.byte	0x00, 0xf0, 0x11, 0x00


	//----- nvinfo : EIATTR_KPARAM_INFO
	.align		4
.L_45:
        /*0118*/ 	.byte	0x04, 0x17
        /*011a*/ 	.short	(.L_47 - .L_46)
.L_46:
        /*011c*/ 	.word	0x00000000
        /*0120*/ 	.short	0x000a
        /*0122*/ 	.short	0x0028
        /*0124*/ 	.byte	0x00, 0xf0, 0x11, 0x00


	//----- nvinfo : EIATTR_KPARAM_INFO
	.align		4
.L_47:
        /*0128*/ 	.byte	0x04, 0x17
        /*012a*/ 	.short	(.L_49 - .L_48)
.L_48:
        /*012c*/ 	.word	0x00000000
        /*0130*/ 	.short	0x0009
        /*0132*/ 	.short	0x0024
        /*0134*/ 	.byte	0x00, 0xf0, 0x11, 0x00


	//----- nvinfo : EIATTR_KPARAM_INFO
	.align		4
.L_49:
        /*0138*/ 	.byte	0x04, 0x17
        /*013a*/ 	.short	(.L_51 - .L_50)
.L_50:
        /*013c*/ 	.word	0x00000000
        /*0140*/ 	.short	0x0008
        /*0142*/ 	.short	0x0020
        /*0144*/ 	.byte	0x00, 0xf0, 0x11, 0x00


	//----- nvinfo : EIATTR_KPARAM_INFO
	.align		4
.L_51:
        /*0148*/ 	.byte	0x04, 0x17
        /*014a*/ 	.short	(.L_53 - .L_52)
.L_52:
        /*014c*/ 	.word	0x00000000
        /*0150*/ 	.short	0x0007
        /*0152*/ 	.short	0x001c
        /*0154*/ 	.byte	0x00, 0xf0, 0x11, 0x00


	//----- nvinfo : EIATTR_KPARAM_INFO
	.align		4
.L_53:
        /*0158*/ 	.byte	0x04, 0x17
        /*015a*/ 	.short	(.L_55 - .L_54)
.L_54:
        /*015c*/ 	.word	0x00000000
        /*0160*/ 	.short	0x0006
        /*0162*/ 	.short	0x0018
        /*0164*/ 	.byte	0x00, 0xf0, 0x11, 0x00


	//----- nvinfo : EIATTR_KPARAM_INFO
	.align		4
.L_55:
        /*0168*/ 	.byte	0x04, 0x17
        /*016a*/ 	.short	(.L_57 - .L_56)
.L_56:
        /*016c*/ 	.word	0x00000000
        /*0170*/ 	.short	0x0005
        /*0172*/ 	.short	0x0014
        /*0174*/ 	.byte	0x00, 0xf0, 0x11, 0x00


	//----- nvinfo : EIATTR_KPARAM_INFO
	.align		4
.L_57:
        /*0178*/ 	.byte	0x04, 0x17
        /*017a*/ 	.short	(.L_59 - .L_58)
.L_58:
        /*017c*/ 	.word	0x00000000
        /*0180*/ 	.short	0x0004
        /*0182*/ 	.short	0x0010
        /*0184*/ 	.byte	0x00, 0xf0, 0x11, 0x00


	//----- nvinfo : EIATTR_KPARAM_INFO
	.align		4
.L_59:
        /*0188*/ 	.byte	0x04, 0x17
        /*018a*/ 	.short	(.L_61 - .L_60)
.L_60:
        /*018c*/ 	.word	0x00000000
        /*0190*/ 	.short	0x0003
        /*0192*/ 	.short	0x000c
        /*0194*/ 	.byte	0x00, 0xf0, 0x11, 0x00


	//----- nvinfo : EIATTR_KPARAM_INFO
	.align		4
.L_61:
        /*0198*/ 	.byte	0x04, 0x17
        /*019a*/ 	.short	(.L_63 - .L_62)
.L_62:
        /*019c*/ 	.word	0x00000000
        /*01a0*/ 	.short	0x0002
        /*01a2*/ 	.short	0x0008
        /*01a4*/ 	.byte	0x00, 0xf0, 0x11, 0x00


	//----- nvinfo : EIATTR_KPARAM_INFO
	.align		4
.L_63:
        /*01a8*/ 	.byte	0x04, 0x17
        /*01aa*/ 	.short	(.L_65 - .L_64)
.L_64:
        /*01ac*/ 	.word	0x00000000
        /*01b0*/ 	.short	0x0001
        /*01b2*/ 	.short	0x0004
        /*01b4*/ 	.byte	0x00, 0xf0, 0x11, 0x00


	//----- nvinfo : EIATTR_KPARAM_INFO
	.align		4
.L_65:
        /*01b8*/ 	.byte	0x04, 0x17
        /*01ba*/ 	.short	(.L_67 - .L_66)
.L_66:
        /*01bc*/ 	.word	0x00000000
        /*01c0*/ 	.short	0x0000
        /*01c2*/ 	.short	0x0000
        /*01c4*/ 	.byte	0x00, 0xf0, 0x11, 0x00


	//----- nvinfo : EIATTR_SPARSE_MMA_MASK
	.align		4
.L_67:
        /*01c8*/ 	.byte	0x03, 0x50
        /*01ca*/ 	.short	0x0000


	//----- nvinfo : EIATTR_MAXREG_COUNT
	.align		4
        /*01cc*/ 	.byte	0x03, 0x1b
        /*01ce*/ 	.short	0x00ff


	//----- nvinfo : EIATTR_EXTERNS
	.align		4
        /*01d0*/ 	.byte	0x04, 0x0f
        /*01d2*/ 	.short	(.L_69 - .L_68)


	//   ....[0]....
	.align		4
.L_68:
        /*01d4*/ 	.word	index@(vprintf)


	//----- nvinfo : EIATTR_MERCURY_ISA_VERSION
	.align		4
.L_69:
        /*01d8*/ 	.byte	0x03, 0x5f
        /*01da*/ 	.short	0x0101


	//----- nvinfo : EIATTR_VRC_CTA_INIT_COUNT
	.align		4
        /*01dc*/ 	.byte	0x02, 0x4a
	.zero		1
	.zero		1


	//----- nvinfo : EIATTR_SYSCALL_OFFSETS
	.align		4
        /*01e0*/ 	.byte	0x04, 0x46
        /*01e2*/ 	.short	(.L_71 - .L_70)


	//   ....[0]....
.L_70:
        /*01e4*/ 	.word	0x00001c80


	//----- nvinfo : EIATTR_EXIT_INSTR_OFFSETS
	.align		4
.L_71:
        /*01e8*/ 	.byte	0x04, 0x1c
        /*01ea*/ 	.short	(.L_73 - .L_72)


	//   ....[0]....
.L_72:
        /*01ec*/ 	.word	0x00001c90


	//----- nvinfo : EIATTR_CRS_STACK_SIZE
	.align		4
.L_73:
        /*01f0*/ 	.byte	0x04, 0x1e
        /*01f2*/ 	.short	(.L_75 - .L_74)
.L_74:
        /*01f4*/ 	.word	0x00000000


	//----- nvinfo : EIATTR_CBANK_PARAM_SIZE
	.align		4
.L_75:
        /*01f8*/ 	.byte	0x03, 0x19
        /*01fa*/ 	.short	0x0070


	//----- nvinfo : EIATTR_PARAM_CBANK
	.align		4
        /*01fc*/ 	.byte	0x04, 0x0a
        /*01fe*/ 	.short	(.L_77 - .L_76)
	.align		4
.L_76:
        /*0200*/ 	.word	index@(.nv.constant0._Z7computefiffiiffffffffffffffffffffff)
        /*0204*/ 	.short	0x0380
        /*0206*/ 	.short	0x0070


	//----- nvinfo : EIATTR_SW_WAR
	.align		4
.L_77:
        /*0208*/ 	.byte	0x04, 0x36
        /*020a*/ 	.short	(.L_79 - .L_78)
.L_78:
        /*020c*/ 	.word	0x00000008
.L_79:


//--------------------- .nv.callgraph             --------------------------
	.section	.nv.callgraph,"",@"SHT_CUDA_CALLGRAPH"
	.align	4
	.sectionentsize	8
	.align		4
        /*0000*/ 	.word	0x00000000
	.align		4
        /*0004*/ 	.word	0xffffffff
	.align		4
        /*0008*/ 	.word	index@(_Z7computefiffiiffffffffffffffffffffff)
	.align		4
        /*000c*/ 	.word	index@(vprintf)
	.align		4
        /*0010*/ 	.word	0x00000000
	.align		4
        /*0014*/ 	.word	0xfffffffe
	.align		4
        /*0018*/ 	.word	0x00000000
	.align		4
        /*001c*/ 	.word	0xfffffffd
	.align		4
        /*0020*/ 	.word	0x00000000
	.align		4
        /*0024*/ 	.word	0xfffffffc


//--------------------- .nv.constant4             --------------------------
	.section	.nv.constant4,"a",@progbits
	.align	8
	.align		8
.nv.constant4:
        /*0000*/ 	.dword	vprintf
	.align		8
        /*0008*/ 	.dword	$str
	.align		8
        /*0010*/ 	.dword	__cudart_i2opi_f


//--------------------- .text._Z7computefiffiiffffffffffffffffffffff --------------------------
	.section	.text._Z7computefiffiiffffffffffffffffffffff,"ax",@progbits
	.align	128
        .global         _Z7computefiffiiffffffffffffffffffffff
        .type           _Z7computefiffiiffffffffffffffffffffff,@function
        .size           _Z7computefiffiiffffffffffffffffffffff,(.L_x_38 - _Z7computefiffiiffffffffffffffffffffff)
        .other          _Z7computefiffiiffffffffffffffffffffff,@"STO_CUDA_ENTRY STV_DEFAULT"
_Z7computefiffiiffffffffffffffffffffff:
.text._Z7computefiffiiffffffffffffffffffffff:
[----:B------:R-:W0:Y:S08]  /*0000*/  LDC R1, c[0x0][0x37c] ;  /* 0x0000df00ff017b82 */ /* 0x000e300000000800 */
[----:B------:R-:W1:Y:S01]  /*0010*/  LDC.64 R2, c[0x0][0x388] ;  /* 0x0000e200ff027b82 */ /* 0x000e620000000a00 */
[----:B------:R-:W-:Y:S01]  /*0020*/  IMAD.MOV.U32 R0, RZ, RZ, 0x7b97b713 ;  /* 0x7b97b713ff007424 */ /* 0x000fe200078e00ff */
[----:B------:R-:W-:Y:S01]  /*0030*/  UMOV UR4, 0x61171a64 ;  /* 0x61171a6400047882 */ /* 0x000fe20000000000 */
[----:B------:R-:W2:Y:S01]  /*0040*/  LDCU UR5, c[0x0][0x380] ;  /* 0x00007000ff0577ac */ /* 0x000ea20008000800 */
[----:B------:R-:W-:-:S02]  /*0050*/  MOV R4, UR4 ;  /* 0x0000000400047c02 */ /* 0x000fc40008000f00 */
[----:B0-----:R-:W-:Y:S01]  /*0060*/  IADD3 R1, PT, PT, R1, -0x28, RZ ;  /* 0xffffffd801017810 */ /* 0x001fe20007ffe0ff */
[----:B------:R-:W0:Y:S03]  /*0070*/  LDCU UR12, c[0x0][0x2fc] ;  /* 0x00005f80ff0c77ac */ /* 0x000e260008000800 */
[----:B------:R-:W-:Y:S01]  /*0080*/  R2UR UR19, R1 ;  /* 0x00000000011372ca */ /* 0x000fe200000e0000 */
[----:B--2---:R-:W-:Y:S02]  /*0090*/  IMAD.U32 R19, RZ, RZ, UR5 ;  /* 0x00000005ff137e24 */ /* 0x004fe4000f8e00ff */
[----:B-1----:R-:W-:-:S04]  /*00a0*/  FFMA R0, R3, R0, 1.68519997150518051318e+36 ;  /* 0x7ba2476303007423 */ /* 0x002fc80000000000 */
[----:B------:R-:W-:-:S04]  /*00b0*/  FADD R3, R0, -1.9118999961322055556e-29 ;  /* 0x8fc1e3c300037421 */ /* 0x000fc80000000000 */
[----:B------:R-:W-:-:S04]  /*00c0*/  FADD R15, R3, R2 ;  /* 0x00000002030f7221 */ /* 0x000fc80000000000 */
[----:B------:R-:W1:Y:S08]  /*00d0*/  MUFU.RCP R0, R15 ;  /* 0x0000000f00007308 */ /* 0x000e700000001000 */
[----:B------:R-:W2:Y:S01]  /*00e0*/  FCHK P0, -R4, R15 ;  /* 0x0000000f04007302 */ /* 0x000ea20000000100 */
[----:B-1----:R-:W-:-:S04]  /*00f0*/  FFMA R3, -R15, R0, 1 ;  /* 0x3f8000000f037423 */ /* 0x002fc80000000100 */
[----:B------:R-:W-:-:S04]  /*0100*/  FFMA R0, R0, R3, R0 ;  /* 0x0000000300007223 */ /* 0x000fc80000000000 */
[----:B------:R-:W-:-:S04]  /*0110*/  FFMA R2, R0, -1.74210000004549967872e+20, RZ ;  /* 0xe1171a6400027823 */ /* 0x000fc800000000ff */
[----:B------:R-:W-:-:S04]  /*0120*/  FFMA R3, -R15, R2, -1.74210000004549967872e+20 ;  /* 0xe1171a640f037423 */ /* 0x000fc80000000102 */
[----:B------:R-:W-:Y:S01]  /*0130*/  FFMA R3, R0, R3, R2 ;  /* 0x0000000300037223 */ /* 0x000fe20000000002 */
[----:B0-2---:R-:W-:Y:S06]  /*0140*/  @!P0 BRA `(.L_x_0) ;  /* 0x0000000000108947 */ /* 0x005fec0003800000 */
[----:B------:R-:W-:Y:S01]  /*0150*/  HFMA2 R14, -RZ, RZ, -651.5, 0.00312042236328125 ;  /* 0xe1171a64ff0e7431 */ /* 0x000fe200000001ff */
[----:B------:R-:W-:-:S07]  /*0160*/  MOV R21, 0x180 ;  /* 0x0000018000157802 */ /* 0x000fce0000000f00 */
[----:B------:R-:W-:Y:S05]  /*0170*/  CALL.REL.NOINC `($__internal_0_$__cuda_sm3x_div_rn_noftz_f32_slowpath) ;  /* 0x0000001800c87944 */ /* 0x000fea0003c00000 */
[----:B------:R-:W-:-:S07]  /*0180*/  IMAD.MOV.U32 R3, RZ, RZ, R17 ;  /* 0x000000ffff037224 */ /* 0x000fce00078e0011 */
.L_x_0:
[----:B------:R-:W0:Y:S02]  /*0190*/  LDC.64 R4, c[0x0][0x380] ;  /* 0x0000e000ff047b82 */ /* 0x000e240000000a00 */
[----:B0-----:R-:W-:-:S04]  /*01a0*/  ISETP.GE.AND P0, PT, R5, 0x1, PT ;  /* 0x000000010500780c */ /* 0x001fc80003f06270 */
[----:B------:R-:W-:-:S13]  /*01b0*/  FSETP.LEU.OR P0, PT, R3, R4, !P0 ;  /* 0x000000040300720b */ /* 0x000fda000470b400 */
[----:B------:R-:W-:Y:S05]  /*01c0*/  @P0 BRA `(.L_x_1) ;  /* 0x0000001800800947 */ /* 0x000fea0003800000 */
[----:B------:R-:W0:Y:S01]  /*01d0*/  LDC R0, c[0x0][0x3b8] ;  /* 0x0000ee00ff007b82 */ /* 0x000e220000000800 */
[----:B------:R-:W0:Y:S02]  /*01e0*/  LDCU.64 UR4, c[0x0][0x3b0] ;  /* 0x00007600ff0477ac */ /* 0x000e240008000a00 */
[----:B0-----:R-:W-:-:S04]  /*01f0*/  FADD R0, -R0, UR5 ;  /* 0x0000000500007e21 */ /* 0x001fc80008000100 */
[----:B------:R-:W-:Y:S01]  /*0200*/  FADD R15, R0, UR4 ;  /* 0x00000004000f7e21 */ /* 0x000fe20008000000 */
[----:B------:R-:W0:Y:S03]  /*0210*/  LDCU UR4, c[0x0][0x3ac] ;  /* 0x00007580ff0477ac */ /* 0x000e260008000800 */
[----:B------:R-:W1:Y:S01]  /*0220*/  MUFU.RCP R0, R15 ;  /* 0x0000000f00007308 */ /* 0x000e620000001000 */
[----:B0-----:R-:W-:Y:S01]  /*0230*/  MOV R2, UR4 ;  /* 0x0000000400027c02 */ /* 0x001fe20008000f00 */
[----:B-1----:R-:W-:-:S06]  /*0240*/  FFMA R3, -R15, R0, 1 ;  /* 0x3f8000000f037423 */ /* 0x002fcc0000000100 */
[----:B------:R-:W0:Y:S01]  /*0250*/  FCHK P0, R2, R15 ;  /* 0x0000000f02007302 */ /* 0x000e220000000000 */
[----:B------:R-:W-:-:S04]  /*0260*/  FFMA R0, R0, R3, R0 ;  /* 0x0000000300007223 */ /* 0x000fc80000000000 */
[----:B------:R-:W-:-:S04]  /*0270*/  FFMA R18, R0, UR4, RZ ;  /* 0x0000000400127c23 */ /* 0x000fc800080000ff */
[----:B------:R-:W-:-:S04]  /*0280*/  FFMA R3, -R15, R18, UR4 ;  /* 0x000000040f037e23 */ /* 0x000fc80008000112 */
[----:B------:R-:W-:Y:S01]  /*0290*/  FFMA R18, R0, R3, R18 ;  /* 0x0000000300127223 */ /* 0x000fe20000000012 */
[----:B0-----:R-:W-:Y:S06]  /*02a0*/  @!P0 BRA `(.L_x_2) ;  /* 0x0000000000108947 */ /* 0x001fec0003800000 */
[----:B------:R-:W0:Y:S01]  /*02b0*/  LDC R14, c[0x0][0x3ac] ;  /* 0x0000eb00ff0e7b82 */ /* 0x000e220000000800 */
[----:B------:R-:W-:-:S07]  /*02c0*/  MOV R21, 0x2e0 ;  /* 0x000002e000157802 */ /* 0x000fce0000000f00 */
[----:B0-----:R-:W-:Y:S05]  /*02d0*/  CALL.REL.NOINC `($__internal_0_$__cuda_sm3x_div_rn_noftz_f32_slowpath) ;  /* 0x0000001800707944 */ /* 0x001fea0003c00000 */
[----:B------:R-:W-:-:S07]  /*02e0*/  IMAD.MOV.U32 R18, RZ, RZ, R17 ;  /* 0x000000ffff127224 */ /* 0x000fce00078e0011 */
.L_x_2:
[----:B------:R-:W0:Y:S01]  /*02f0*/  LDC.64 R6, c[0x0][0x3c0] ;  /* 0x0000f000ff067b82 */ /* 0x000e220000000a00 */
[C---:B------:R-:W-:Y:S02]  /*0300*/  SHF.L.U32 R2, R18.reuse, 0x8, RZ ;  /* 0x0000000812027819 */ /* 0x040fe400000006ff */
[----:B------:R-:W-:Y:S02]  /*0310*/  FSETP.NEU.AND P0, PT, |R18|, +INF , PT ;  /* 0x7f8000001200780b */ /* 0x000fe40003f0d200 */
[----:B------:R-:W-:Y:S01]  /*0320*/  LOP3.LUT R2, R2, 0x80000000, RZ, 0xfc, !PT ;  /* 0x8000000002027812 */ /* 0x000fe200078efcff */
[----:B0-----:R-:W0:Y:S08]  /*0330*/  MUFU.RCP R0, R7 ;  /* 0x0000000700007308 */ /* 0x001e300000001000 */
[----:B------:R-:W1:Y:S01]  /*0340*/  FCHK P1, R6, R7 ;  /* 0x0000000706007302 */ /* 0x000e620000020000 */
[----:B0-----:R-:W-:-:S04]  /*0350*/  FFMA R3, R0, -R7, 1 ;  /* 0x3f80000000037423 */ /* 0x001fc80000000807 */
[----:B------:R-:W-:-:S04]  /*0360*/  FFMA R3, R0, R3, R0 ;  /* 0x0000000300037223 */ /* 0x000fc80000000000 */
[----:B------:R-:W-:-:S04]  /*0370*/  FFMA R0, R3, R6, RZ ;  /* 0x0000000603007223 */ /* 0x000fc800000000ff */
[----:B------:R-:W-:-:S04]  /*0380*/  FFMA R4, R0, -R7, R6 ;  /* 0x8000000700047223 */ /* 0x000fc80000000006 */
[----:B------:R-:W-:Y:S01]  /*0390*/  FFMA R0, R3, R4, R0 ;  /* 0x0000000403007223 */ /* 0x000fe20000000000 */
[----:B-1----:R-:W-:Y:S06]  /*03a0*/  @!P1 BRA `(.L_x_3) ;  /* 0x0000000000149947 */ /* 0x002fec0003800000 */
[----:B------:R-:W0:Y:S01]  /*03b0*/  LDC R14, c[0x0][0x3c0] ;  /* 0x0000f000ff0e7b82 */ /* 0x000e220000000800 */
[----:B------:R-:W-:-:S07]  /*03c0*/  MOV R21, 0x3f0 ;  /* 0x000003f000157802 */ /* 0x000fce0000000f00 */
[----:B------:R-:W1:Y:S02]  /*03d0*/  LDC R15, c[0x0][0x3c4] ;  /* 0x0000f100ff0f7b82 */ /* 0x000e640000000800 */
[----:B01----:R-:W-:Y:S05]  /*03e0*/  CALL.REL.NOINC `($__internal_0_$__cuda_sm3x_div_rn_noftz_f32_slowpath) ;  /* 0x00000018002c7944 */ /* 0x003fea0003c00000 */
[----:B------:R-:W-:-:S07]  /*03f0*/  IMAD.MOV.U32 R0, RZ, RZ, R17 ;  /* 0x000000ffff007224 */ /* 0x000fce00078e0011 */
.L_x_3:
[----:B------:R-:W0:Y:S01]  /*0400*/  LDC R11, c[0x0][0x3cc] ;  /* 0x0000f300ff0b7b82 */ /* 0x000e220000000800 */
[----:B------:R-:W-:Y:S02]  /*0410*/  HFMA2 R6, -RZ, RZ, 57344, -3798 ;  /* 0x7b00eb6bff067431 */ /* 0x000fe400000001ff */
[C---:B------:R-:W-:Y:S01]  /*0420*/  FMUL R3, |R0|.reuse, 8388608 ;  /* 0x4b00000000037820 */ /* 0x040fe20000400200 */
[----:B------:R-:W-:Y:S01]  /*0430*/  IMAD.MOV.U32 R7, RZ, RZ, 0x3fe2c86 ;  /* 0x03fe2c86ff077424 */ /* 0x000fe200078e00ff */
[----:B------:R-:W-:-:S03]  /*0440*/  FSETP.GT.AND P2, PT, |R0|, RZ, PT ;  /* 0x000000ff0000720b */ /* 0x000fc60003f44200 */
[----:B------:R-:W-:Y:S01]  /*0450*/  LOP3.LUT R4, R3, 0x7fffff, RZ, 0xc0, !PT ;  /* 0x007fffff03047812 */ /* 0x000fe200078ec0ff */
[----:B------:R-:W-:-:S03]  /*0460*/  FFMA R7, R6, -R7, 1 ;  /* 0x3f80000006077423 */ /* 0x000fc60000000807 */
[----:B------:R-:W-:Y:S01]  /*0470*/  LOP3.LUT R4, R4, 0x3f800000, RZ, 0xfc, !PT ;  /* 0x3f80000004047812 */ /* 0x000fe200078efcff */
[----:B------:R-:W-:-:S03]  /*0480*/  FFMA R7, R7, R6, 6.69388841562705105286e+35 ;  /* 0x7b00eb6b07077423 */ /* 0x000fc60000000006 */
[----:B------:R-:W-:Y:S01]  /*0490*/  MUFU.RCP R5, R4 ;  /* 0x0000000400057308 */ /* 0x000fe20000001000 */
[----:B------:R-:W-:-:S07]  /*04a0*/  LOP3.LUT R6, R3, 0xff800000, RZ, 0xc0, !PT ;  /* 0xff80000003067812 */ /* 0x000fce00078ec0ff */
[----:B0-----:R-:W0:Y:S01]  /*04b0*/  FCHK P1, R11, 1.4939000335376730881e-36 ;  /* 0x03fe2c860b007902 */ /* 0x001e220000020000 */
[----:B------:R-:W-:-:S04]  /*04c0*/  FFMA R8, R7, R11, RZ ;  /* 0x0000000b07087223 */ /* 0x000fc800000000ff */
[----:B------:R-:W-:-:S04]  /*04d0*/  FFMA R9, R8, -1.4939000335376730881e-36, R11 ;  /* 0x83fe2c8608097823 */ /* 0x000fc8000000000b */
[----:B------:R-:W-:Y:S01]  /*04e0*/  FFMA R9, R7, R9, R8 ;  /* 0x0000000907097223 */ /* 0x000fe20000000008 */
[----:B------:R-:W-:Y:S01]  /*04f0*/  FSEL R7, R6, +QNAN , P2 ;  /* 0x7fffffff06077808 */ /* 0x000fe20001000000 */
[----:B0-----:R-:W-:Y:S06]  /*0500*/  @!P1 BRA `(.L_x_4) ;  /* 0x0000000000149947 */ /* 0x001fec0003800000 */
[----:B------:R-:W0:Y:S01]  /*0510*/  LDC R14, c[0x0][0x3cc] ;  /* 0x0000f300ff0e7b82 */ /* 0x000e220000000800 */
[----:B------:R-:W-:Y:S02]  /*0520*/  MOV R15, 0x3fe2c86 ;  /* 0x03fe2c86000f7802 */ /* 0x000fe40000000f00 */
[----:B------:R-:W-:-:S07]  /*0530*/  MOV R21, 0x550 ;  /* 0x0000055000157802 */ /* 0x000fce0000000f00 */
[----:B0-----:R-:W-:Y:S05]  /*0540*/  CALL.REL.NOINC `($__internal_0_$__cuda_sm3x_div_rn_noftz_f32_slowpath) ;  /* 0x0000001400d47944 */ /* 0x001fea0003c00000 */
[----:B------:R-:W-:-:S07]  /*0550*/  IMAD.MOV.U32 R9, RZ, RZ, R17 ;  /* 0x000000ffff097224 */ /* 0x000fce00078e0011 */
.L_x_4:
[----:B------:R-:W0:Y:S01]  /*0560*/  LDC R10, c[0x0][0x3d4] ;  /* 0x0000f500ff0a7b82 */ /* 0x000e220000000800 */
[----:B------:R-:W-:Y:S02]  /*0570*/  UMOV UR4, 0x26b1da41 ;  /* 0x26b1da4100047882 */ /* 0x000fe40000000000 */
[----:B------:R-:W-:Y:S01]  /*0580*/  MOV R13, UR4 ;  /* 0x00000004000d7c02 */ /* 0x000fe20008000f00 */
[----:B0-----:R-:W0:Y:S08]  /*0590*/  MUFU.RCP R8, R10 ;  /* 0x0000000a00087308 */ /* 0x001e300000001000 */
[----:B------:R-:W1:Y:S01]  /*05a0*/  FCHK P1, -R13, R10 ;  /* 0x0000000a0d007302 */ /* 0x000e620000020100 */
[----:B0-----:R-:W-:-:S04]  /*05b0*/  FFMA R11, R8, -R10, 1 ;  /* 0x3f800000080b7423 */ /* 0x001fc8000000080a */
[----:B------:R-:W-:-:S04]  /*05c0*/  FFMA R8, R8, R11, R8 ;  /* 0x0000000b08087223 */ /* 0x000fc80000000008 */
[----:B------:R-:W-:-:S04]  /*05d0*/  FFMA R11, R8, -1.2341000049743218632e-15, RZ ;  /* 0xa6b1da41080b7823 */ /* 0x000fc800000000ff */
[----:B------:R-:W-:-:S04]  /*05e0*/  FFMA R14, R11, -R10, -1.2341000049743218632e-15 ;  /* 0xa6b1da410b0e7423 */ /* 0x000fc8000000080a */
[----:B------:R-:W-:Y:S01]  /*05f0*/  FFMA R14, R8, R14, R11 ;  /* 0x0000000e080e7223 */ /* 0x000fe2000000000b */
[----:B-1----:R-:W-:Y:S06]  /*0600*/  @!P1 BRA `(.L_x_5) ;  /* 0x0000000000149947 */ /* 0x002fec0003800000 */
[----:B------:R-:W0:Y:S01]  /*0610*/  LDC R15, c[0x0][0x3d4] ;  /* 0x0000f500ff0f7b82 */ /* 0x000e220000000800 */
[----:B------:R-:W-:Y:S01]  /*0620*/  IMAD.MOV.U32 R14, RZ, RZ, -0x594e25bf ;  /* 0xa6b1da41ff0e7424 */ /* 0x000fe200078e00ff */
[----:B------:R-:W-:-:S07]  /*0630*/  MOV R21, 0x650 ;  /* 0x0000065000157802 */ /* 0x000fce0000000f00 */
[----:B0-----:R-:W-:Y:S05]  /*0640*/  CALL.REL.NOINC `($__internal_0_$__cuda_sm3x_div_rn_noftz_f32_slowpath) ;  /* 0x0000001400947944 */ /* 0x001fea0003c00000 */
[----:B------:R-:W-:-:S07]  /*0650*/  MOV R14, R17 ;  /* 0x00000011000e7202 */ /* 0x000fce0000000f00 */
.L_x_5:
[----:B------:R-:W0:Y:S01]  /*0660*/  LDC.64 R12, c[0x0][0x3e8] ;  /* 0x0000fa00ff0c7b82 */ /* 0x000e220000000a00 */
[----:B------:R-:W-:-:S07]  /*0670*/  IMAD.MOV.U32 R8, RZ, RZ, 0x3c80f082 ;  /* 0x3c80f082ff087424 */ /* 0x000fce00078e00ff */
[----:B------:R-:W1:Y:S08]  /*0680*/  LDC R15, c[0x0][0x3d8] ;  /* 0x0000f600ff0f7b82 */ /* 0x000e700000000800 */
[----:B------:R-:W2:Y:S01]  /*0690*/  LDC.64 R10, c[0x0][0x3e0] ;  /* 0x0000f800ff0a7b82 */ /* 0x000ea20000000a00 */
[----:B0-----:R-:W-:-:S07]  /*06a0*/  FADD R13, R13, -1.0765000131736308169e-37 ;  /* 0x8212868d0d0d7421 */ /* 0x001fce0000000000 */
[----:B------:R-:W0:Y:S01]  /*06b0*/  LDC R21, c[0x0][0x3d0] ;  /* 0x0000f400ff157b82 */ /* 0x000e220000000800 */
[----:B------:R-:W-:Y:S01]  /*06c0*/  FADD R12, R13, R12 ;  /* 0x0000000c0d0c7221 */ /* 0x000fe20000000000 */
[----:B-1----:R-:W1:Y:S03]  /*06d0*/  MUFU.RCP R16, R15 ;  /* 0x0000000f00107308 */ /* 0x002e660000001000 */
[----:B------:R-:W-:-:S04]  /*06e0*/  FADD R12, R12, -1.1210387714598536567e-44 ;  /* 0x800000080c0c7421 */ /* 0x000fc80000000000 */
[----:B--2---:R-:W-:Y:S01]  /*06f0*/  FADD R11, -R12, R11 ;  /* 0x0000000b0c0b7221 */ /* 0x004fe20000000100 */
[----:B------:R-:W2:Y:S03]  /*0700*/  FCHK P1, RZ, R15 ;  /* 0x0000000fff007302 */ /* 0x000ea60000020000 */
[----:B------:R-:W-:-:S04]  /*0710*/  FADD R11, R11, R10 ;  /* 0x0000000a0b0b7221 */ /* 0x000fc80000000000 */
[----:B------:R-:W-:Y:S01]  /*0720*/  FMUL R13, R11, R11 ;  /* 0x0000000b0b0d7220 */ /* 0x000fe20000400000 */
[----:B-1----:R-:W-:Y:S01]  /*0730*/  FFMA R17, R16, -R15, 1 ;  /* 0x3f80000010117423 */ /* 0x002fe2000000080f */
[----:B0-----:R-:W-:Y:S02]  /*0740*/  FFMA R14, R14, 1.6800999817023468809e-35, R21 ;  /* 0x05b2a8ac0e0e7823 */ /* 0x001fe40000000015 */
[----:B------:R-:W-:Y:S01]  /*0750*/  FFMA R8, R13, R8, -0.052303962409496307373 ;  /* 0xbd563cae0d087423 */ /* 0x000fe20000000008 */
[----:B------:R-:W-:-:S03]  /*0760*/  FFMA R17, R16, R17, R16 ;  /* 0x0000001110117223 */ /* 0x000fc60000000010 */
[----:B------:R-:W-:Y:S01]  /*0770*/  FFMA R8, R13, R8, 0.1331529766321182251 ;  /* 0x3e0859410d087423 */ /* 0x000fe20000000008 */
[----:B------:R-:W-:-:S03]  /*0780*/  FFMA R10, RZ, R17, RZ ;  /* 0x00000011ff0a7223 */ /* 0x000fc600000000ff */
[----:B------:R-:W-:-:S04]  /*0790*/  FFMA R8, R13, R8, -0.33332768082618713379 ;  /* 0xbeaaa9ed0d087423 */ /* 0x000fc80000000008 */
[----:B------:R-:W-:Y:S01]  /*07a0*/  FFMA R12, R13, R8, RZ ;  /* 0x000000080d0c7223 */ /* 0x000fe200000000ff */
[----:B------:R-:W-:Y:S01]  /*07b0*/  FFMA R13, R10, -R15, RZ ;  /* 0x8000000f0a0d7223 */ /* 0x000fe200000000ff */
[----:B------:R-:W-:Y:S02]  /*07c0*/  FMUL R8, R14, R9 ;  /* 0x000000090e087220 */ /* 0x000fe40000400000 */
[----:B------:R-:W-:Y:S01]  /*07d0*/  FFMA R9, R11, R12, R11 ;  /* 0x0000000c0b097223 */ /* 0x000fe2000000000b */
[----:B------:R-:W-:Y:S01]  /*07e0*/  FFMA R17, R17, R13, R10 ;  /* 0x0000000d11117223 */ /* 0x000fe2000000000a */
[----:B--2---:R-:W-:Y:S06]  /*07f0*/  @!P1 BRA `(.L_x_6) ;  /* 0x0000000000109947 */ /* 0x004fec0003800000 */
[----:B------:R-:W0:Y:S01]  /*0800*/  LDC R15, c[0x0][0x3d8] ;  /* 0x0000f600ff0f7b82 */ /* 0x000e220000000800 */
[----:B------:R-:W-:Y:S01]  /*0810*/  HFMA2 R14, -RZ, RZ, 0, 0 ;  /* 0x00000000ff0e7431 */ /* 0x000fe200000001ff */
[----:B------:R-:W-:-:S07]  /*0820*/  MOV R21, 0x840 ;  /* 0x0000084000157802 */ /* 0x000fce0000000f00 */
[----:B0-----:R-:W-:Y:S05]  /*0830*/  CALL.REL.NOINC `($__internal_0_$__cuda_sm3x_div_rn_noftz_f32_slowpath) ;  /* 0x0000001400187944 */ /* 0x001fea0003c00000 */
.L_x_6:
[----:B------:R-:W0:Y:S01]  /*0840*/  LDC.64 R14, c[0x0][0x3e8] ;  /* 0x0000fa00ff0e7b82 */ /* 0x000e220000000a00 */
[----:B------:R-:W-:Y:S01]  /*0850*/  MOV R10, 0x36e ;  /* 0x0000036e000a7802 */ /* 0x000fe20000000f00 */
[----:B------:R-:W-:Y:S01]  /*0860*/  IMAD.MOV.U32 R11, RZ, RZ, 0x7f800000 ;  /* 0x7f800000ff0b7424 */ /* 0x000fe200078e00ff */
[----:B------:R-:W1:Y:S03]  /*0870*/  FCHK P1, R17, 1.2303400516771893883e-42 ;  /* 0x0000036e11007902 */ /* 0x000e660000020000 */
[----:B------:R-:W-:Y:S02]  /*0880*/  FFMA R10, R11, -R10, 1 ;  /* 0x3f8000000b0a7423 */ /* 0x000fe4000000080a */
[----:B------:R-:W2:Y:S02]  /*0890*/  LDC.64 R12, c[0x0][0x3e0] ;  /* 0x0000f800ff0c7b82 */ /* 0x000ea40000000a00 */
[----:B------:R-:W-:-:S04]  /*08a0*/  FFMA R10, R10, R11, +INF ;  /* 0x7f8000000a0a7423 */ /* 0x000fc8000000000b */
[----:B------:R-:W-:Y:S01]  /*08b0*/  FFMA R11, R10, R17, RZ ;  /* 0x000000110a0b7223 */ /* 0x000fe200000000ff */
[----:B0-----:R-:W-:-:S04]  /*08c0*/  FADD R15, R15, -1.0765000131736308169e-37 ;  /* 0x8212868d0f0f7421 */ /* 0x001fc80000000000 */
[----:B------:R-:W-:-:S04]  /*08d0*/  FADD R14, R15, R14 ;  /* 0x0000000e0f0e7221 */ /* 0x000fc80000000000 */
[----:B------:R-:W-:Y:S01]  /*08e0*/  FADD R16, R14, -1.1210387714598536567e-44 ;  /* 0x800000080e107421 */ /* 0x000fe20000000000 */
[----:B------:R-:W-:-:S03]  /*08f0*/  FFMA R14, R11, -1.2303400516771893883e-42, R17 ;  /* 0x8000036e0b0e7823 */ /* 0x000fc60000000011 */
[----:B--2---:R-:W-:Y:S01]  /*0900*/  FADD R13, -R16, R13 ;  /* 0x0000000d100d7221 */ /* 0x004fe20000000100 */
[----:B------:R-:W-:-:S03]  /*0910*/  FFMA R10, R10, R14, R11 ;  /* 0x0000000e0a0a7223 */ /* 0x000fc6000000000b */
[----:B------:R-:W-:Y:S01]  /*0920*/  FADD R11, R13, R12 ;  /* 0x0000000c0d0b7221 */ /* 0x000fe20000000000 */
[----:B-1----:R-:W-:Y:S06]  /*0930*/  @!P1 BRA `(.L_x_7) ;  /* 0x0000000000149947 */ /* 0x002fec0003800000 */
[----:B------:R-:W-:Y:S02]  /*0940*/  HFMA2 R15, -RZ, RZ, 0, 5.233287811279296875e-05 ;  /* 0x0000036eff0f7431 */ /* 0x000fe400000001ff */
[----:B------:R-:W-:Y:S01]  /*0950*/  IMAD.MOV.U32 R14, RZ, RZ, R17 ;  /* 0x000000ffff0e7224 */ /* 0x000fe200078e0011 */
[----:B------:R-:W-:-:S07]  /*0960*/  MOV R21, 0x980 ;  /* 0x0000098000157802 */ /* 0x000fce0000000f00 */
[----:B------:R-:W-:Y:S05]  /*0970*/  CALL.REL.NOINC `($__internal_0_$__cuda_sm3x_div_rn_noftz_f32_slowpath) ;  /* 0x0000001000c87944 */ /* 0x000fea0003c00000 */
[----:B------:R-:W-:-:S07]  /*0980*/  IMAD.MOV.U32 R10, RZ, RZ, R17 ;  /* 0x000000ffff0a7224 */ /* 0x000fce00078e0011 */
.L_x_7:
[----:B------:R-:W0:Y:S01]  /*0990*/  LDC R12, c[0x0][0x3c8] ;  /* 0x0000f200ff0c7b82 */ /* 0x000e220000000800 */
[----:B------:R-:W-:Y:S01]  /*09a0*/  FSETP.LTU.OR P0, PT, |R18|, 105615, !P0 ;  /* 0x47ce47801200780b */ /* 0x000fe20004709600 */
[----:B------:R-:W1:Y:S01]  /*09b0*/  LDCU.64 UR14, c[0x0][0x358] ;  /* 0x00006b00ff0e77ac */ /* 0x000e620008000a00 */
[----:B------:R-:W-:-:S05]  /*09c0*/  UMOV UR4, URZ ;  /* 0x000000ff00047c82 */ /* 0x000fca0008000000 */
[----:B------:R-:W2:Y:S08]  /*09d0*/  LDC.64 R14, c[0x0][0x398] ;  /* 0x0000e600ff0e7b82 */ /* 0x000eb00000000a00 */
[----:B------:R-:W3:Y:S01]  /*09e0*/  LDC.64 R16, c[0x0][0x3a0] ;  /* 0x0000e800ff107b82 */ /* 0x000ee20000000a00 */
[----:B0-----:R-:W-:-:S04]  /*09f0*/  FFMA R12, RZ, R12, -1.4295999849413382444e-37 ;  /* 0x8242964aff0c7423 */ /* 0x001fc8000000000c */
[----:B------:R-:W-:Y:S01]  /*0a00*/  FMUL R13, |R12|, 8388608 ;  /* 0x4b0000000c0d7820 */ /* 0x000fe20000400200 */
[----:B--2---:R-:W-:-:S04]  /*0a10*/  FMUL R14, R14, R15 ;  /* 0x0000000f0e0e7220 */ /* 0x004fc80000400000 */
[----:B------:R-:W-:Y:S01]  /*0a20*/  R2UR UR18, R13 ;  /* 0x000000000d1272ca */ /* 0x000fe200000e0000 */
[----:B---3--:R-:W-:-:S04]  /*0a30*/  FADD R17, R16, -R17 ;  /* 0x8000001110117221 */ /* 0x008fc80000000000 */
[----:B------:R-:W-:-:S08]  /*0a40*/  FMUL R20, R14, R17 ;  /* 0x000000110e147220 */ /* 0x000fd00000400000 */
[----:B------:R-:W-:Y:S02]  /*0a50*/  ULOP3.LUT UR6, UR18, 0x7fffff, URZ, 0xc0, !UPT ;  /* 0x007fffff12067892 */ /* 0x000fe4000f8ec0ff */
[----:B------:R-:W-:Y:S02]  /*0a60*/  ULOP3.LUT UR13, UR18, 0xff800000, URZ, 0xc0, !UPT ;  /* 0xff800000120d7892 */ /* 0x000fe4000f8ec0ff */
[----:B------:R-:W-:-:S09]  /*0a70*/  ULOP3.LUT UR6, UR6, 0x3f800000, URZ, 0xfc, !UPT ;  /* 0x3f80000006067892 */ /* 0x000fd2000f8efcff */
[----:B-1----:R-:W0:Y:S03]  /*0a80*/  MUFU.RCP R13, UR6 ;  /* 0x00000006000d7d08 */ /* 0x002e260008001000 */
.L_x_27:
[----:B-1----:R-:W1:Y:S01]  /*0a90*/  LDCU UR5, c[0x0][0x384] ;  /* 0x00007080ff0577ac */ /* 0x002e620008000800 */
[----:B------:R-:W-:Y:S01]  /*0aa0*/  FADD R19, R19, R20 ;  /* 0x0000001413137221 */ /* 0x000fe20000000000 */
[----:B------:R-:W-:-:S04]  /*0ab0*/  UIADD3 UR4, UPT, UPT, UR4, 0x1, URZ ;  /* 0x0000000104047890 */ /* 0x000fc8000fffe0ff */
[----:B-1----:R-:W-:Y:S01]  /*0ac0*/  UISETP.NE.AND UP0, UPT, UR4, UR5, UPT ;  /* 0x000000050400728c */ /* 0x002fe2000bf05270 */
[----:B------:R-:W-:Y:S10]  /*0ad0*/  @P0 BRA `(.L_x_8) ;  /* 0x00000000004c0947 */ /* 0x000ff40003800000 */
[----:B------:R-:W-:Y:S02]  /*0ae0*/  HFMA2 R21, -RZ, RZ, 0, 0 ;  /* 0x00000000ff157431 */ /* 0x000fe400000001ff */
[----:B------:R-:W-:Y:S01]  /*0af0*/  IMAD.MOV.U32 R25, RZ, RZ, RZ ;  /* 0x000000ffff197224 */ /* 0x000fe200078e00ff */
[----:B------:R-:W-:Y:S01]  /*0b00*/  MOV R18, R1 ;  /* 0x0000000100127202 */ /* 0x000fe20000000f00 */
[----:B------:R-:W1:Y:S01]  /*0b10*/  LDCU.64 UR8, c[0x4][0x10] ;  /* 0x01000200ff0877ac */ /* 0x000e620008000a00 */
[----:B------:R-:W-:-:S05]  /*0b20*/  UMOV UR5, URZ ;  /* 0x000000ff00057c82 */ /* 0x000fca0008000000 */
.L_x_9:
[----:B-1----:R-:W-:Y:S01]  /*0b30*/  MOV R15, UR9 ;  /* 0x00000009000f7c02 */ /* 0x002fe20008000f00 */
[----:B------:R-:W-:-:S05]  /*0b40*/  IMAD.U32 R14, RZ, RZ, UR8 ;  /* 0x00000008ff0e7e24 */ /* 0x000fca000f8e00ff */
[----:B------:R-:W2:Y:S01]  /*0b50*/  LDG.E.CONSTANT R15, desc[UR14][R14.64] ;  /* 0x0000000e0e0f7981 */ /* 0x000ea2000c1e9900 */
[----:B------:R-:W-:Y:S02]  /*0b60*/  UIADD3 UR8, UP1, UPT, UR8, 0x4, URZ ;  /* 0x0000000408087890 */ /* 0x000fe4000ff3e0ff */
[----:B------:R-:W-:Y:S02]  /*0b70*/  UIADD3 UR5, UPT, UPT, UR5, 0x1, URZ ;  /* 0x0000000105057890 */ /* 0x000fe4000fffe0ff */
[----:B------:R-:W-:Y:S02]  /*0b80*/  UIADD3.X UR9, UPT, UPT, URZ, UR9, URZ, UP1, !UPT ;  /* 0x00000009ff097290 */ /* 0x000fe40008ffe4ff */
[----:B------:R-:W-:Y:S01]  /*0b90*/  UISETP.NE.AND UP1, UPT, UR5, 0x6, UPT ;  /* 0x000000060500788c */ /* 0x000fe2000bf25270 */
[----:B--2---:R-:W-:-:S03]  /*0ba0*/  IMAD.WIDE.U32 R16, R15, R2, RZ ;  /* 0x000000020f107225 */ /* 0x004fc600078e00ff */
[----:B------:R-:W-:-:S05]  /*0bb0*/  IADD3 R23, P1, PT, R16, R21, RZ ;  /* 0x0000001510177210 */ /* 0x000fca0007f3e0ff */
[----:B------:R1:W-:Y:S01]  /*0bc0*/  STL [R18], R23 ;  /* 0x0000001712007387 */ /* 0x0003e20000100800 */
[----:B------:R-:W-:Y:S01]  /*0bd0*/  IMAD.X R21, R17, 0x1, R25, P1 ;  /* 0x0000000111157824 */ /* 0x000fe200008e0619 */
[----:B-1----:R-:W-:Y:S01]  /*0be0*/  IADD3 R18, PT, PT, R18, 0x4, RZ ;  /* 0x0000000412127810 */ /* 0x002fe20007ffe0ff */
[----:B------:R-:W-:Y:S06]  /*0bf0*/  BRA.U UP1, `(.L_x_9) ;  /* 0xfffffffd01cc7547 */ /* 0x000fec000b83ffff */
[----:B------:R1:W-:Y:S02]  /*0c00*/  STL [R1+0x18], R21 ;  /* 0x0000181501007387 */ /* 0x0003e40000100800 */
.L_x_8:
[----:B------:R-:W2:Y:S02]  /*0c10*/  LDCU UR5, c[0x0][0x390] ;  /* 0x00007200ff0577ac */ /* 0x000ea40008000800 */
[----:B--2---:R-:W-:-:S09]  /*0c20*/  UISETP.GE.AND UP1, UPT, UR5, 0x1, UPT ;  /* 0x000000010500788c */ /* 0x004fd2000bf26270 */
[----:B------:R-:W-:Y:S05]  /*0c30*/  BRA.U !UP1, `(.L_x_10) ;  /* 0x0000000909347547 */ /* 0x000fea000b800000 */
[----:B------:R-:W-:-:S05]  /*0c40*/  UMOV UR5, URZ ;  /* 0x000000ff00057c82 */ /* 0x000fca0008000000 */
.L_x_22:
[----:B------:R-:W2:Y:S01]  /*0c50*/  LDCU UR7, c[0x0][0x390] ;  /* 0x00007200ff0777ac */ /* 0x000ea20008000800 */
[----:B------:R-:W-:Y:S01]  /*0c60*/  FSETP.GT.AND P1, PT, |R0|, 1.4453000208317563488e-37, PT ;  /* 0x0244b95b0000780b */ /* 0x000fe20003f24200 */
[----:B------:R-:W-:Y:S01]  /*0c70*/  IMAD.MOV.U32 R14, RZ, RZ, 0x244b95b ;  /* 0x0244b95bff0e7424 */ /* 0x000fe200078e00ff */
[----:B------:R-:W-:-:S04]  /*0c80*/  UIADD3 UR5, UPT, UPT, UR5, 0x1, URZ ;  /* 0x0000000105057890 */ /* 0x000fc8000fffe0ff */
[----:B--2---:R-:W-:-:S07]  /*0c90*/  UISETP.NE.AND UP1, UPT, UR5, UR7, UPT ;  /* 0x000000070500728c */ /* 0x004fce000bf25270 */
[----:B------:R-:W-:Y:S05]  /*0ca0*/  @P1 BRA `(.L_x_11) ;  /* 0x0000000000c81947 */ /* 0x000fea0003800000 */
[----:B------:R-:W-:-:S13]  /*0cb0*/  FSETP.GE.AND P1, PT, R3, 1.4453000208317563488e-37, PT ;  /* 0x0244b95b0300780b */ /* 0x000fda0003f26000 */
[----:B------:R-:W-:Y:S05]  /*0cc0*/  @!P1 BRA `(.L_x_12) ;  /* 0x0000000000709947 */ /* 0x000fea0003800000 */
[C---:B------:R-:W-:Y:S01]  /*0cd0*/  FMUL R15, |R0|.reuse, 16777216 ;  /* 0x4b800000000f7820 */ /* 0x040fe20000400200 */
[C---:B------:R-:W-:Y:S01]  /*0ce0*/  FSETP.GEU.AND P1, PT, |R0|.reuse, 1.175494350822287508e-38, PT ;  /* 0x008000000000780b */ /* 0x040fe20003f2e200 */
[----:B------:R-:W-:Y:S02]  /*0cf0*/  HFMA2 R14, -RZ, RZ, 3.45706939697265625e-05, -0.66943359375 ;  /* 0x0244b95bff0e7431 */ /* 0x000fe400000001ff */
[----:B------:R-:W-:Y:S01]  /*0d00*/  FADD R16, |R0|, -RZ ;  /* 0x800000ff00107221 */ /* 0x000fe20000000200 */
[----:B------:R-:W-:-:S06]  /*0d10*/  FSEL R15, R15, |R0|, !P1 ;  /* 0x400000000f0f7208 */ /* 0x000fcc0004800000 */
[----:B------:R-:W2:Y:S01]  /*0d20*/  MUFU.RCP R15, R15 ;  /* 0x0000000f000f7308 */ /* 0x000ea20000001000 */
[----:B------:R-:W-:-:S05]  /*0d30*/  FSEL R14, R14, 2.4248110634298875924e-30, P1 ;  /* 0x0e44b95b0e0e7808 */ /* 0x000fca0000800000 */
[----:B--2---:R-:W-:-:S04]  /*0d40*/  FMUL R14, R15, R14 ;  /* 0x0000000e0f0e7220 */ /* 0x004fc80000400000 */
[----:B------:R-:W2:Y:S02]  /*0d50*/  FRND.TRUNC R17, R14 ;  /* 0x0000000e00117307 */ /* 0x000ea4000020d000 */
[----:B--2---:R-:W-:-:S05]  /*0d60*/  FFMA R19, R17, -|R0|, 1.4453000208317563488e-37 ;  /* 0x0244b95b11137423 */ /* 0x004fca0000000c00 */
[----:B------:R-:W-:-:S13]  /*0d70*/  ISETP.GE.U32.AND P1, PT, R19, R16, PT ;  /* 0x000000101300720c */ /* 0x000fda0003f26070 */
[----:B------:R-:W-:Y:S05]  /*0d80*/  @!P1 BRA `(.L_x_13) ;  /* 0x0000000000389947 */ /* 0x000fea0003800000 */
[----:B------:R-:W-:-:S04]  /*0d90*/  ISETP.GE.U32.AND P1, PT, R19, -0x7fffffff, PT ;  /* 0x800000011300780c */ /* 0x000fc80003f26070 */
[----:B------:R-:W-:-:S09]  /*0da0*/  FSETP.GEU.OR P2, PT, R19, -|R0|, !P1 ;  /* 0xc00000001300720b */ /* 0x000fd20004f4e400 */
[----:B------:R-:W-:-:S04]  /*0db0*/  @P1 FADD R14, R17, -1 ;  /* 0xbf800000110e1421 */ /* 0x000fc80000000000 */
[----:B------:R-:W-:-:S04]  /*0dc0*/  @!P2 FADD R14, R14, -1 ;  /* 0xbf8000000e0ea421 */ /* 0x000fc80000000000 */
[----:B------:R-:W-:Y:S01]  /*0dd0*/  @P1 IMAD.MOV.U32 R17, RZ, RZ, R14 ;  /* 0x000000ffff111224 */ /* 0x000fe200078e000e */
[----:B------:R-:W-:Y:S06]  /*0de0*/  @P1 BRA `(.L_x_13) ;  /* 0x0000000000201947 */ /* 0x000fec0003800000 */
[----:B------:R-:W-:Y:S01]  /*0df0*/  FADD R14, |R0|, |R0| ;  /* 0x40000000000e7221 */ /* 0x000fe20000000200 */
[----:B------:R-:W-:-:S04]  /*0e00*/  FADD R17, R17, 1 ;  /* 0x3f80000011117421 */ /* 0x000fc80000000000 */
[----:B------:R-:W-:-:S13]  /*0e10*/  FSETP.GE.AND P1, PT, R19, R14, PT ;  /* 0x0000000e1300720b */ /* 0x000fda0003f26000 */
[----:B------:R-:W-:-:S05]  /*0e20*/  @P1 FFMA R14, |R0|, -3, R19 ;  /* 0xc0400000000e1823 */ /* 0x000fca0000000213 */
[----:B------:R-:W-:Y:S01]  /*0e30*/  FSETP.GE.AND P2, PT, R14, RZ, P1 ;  /* 0x000000ff0e00720b */ /* 0x000fe20000f46000 */
[----:B------:R-:W-:-:S12]  /*0e40*/  @P1 FADD R14, R17, 1 ;  /* 0x3f800000110e1421 */ /* 0x000fd80000000000 */
[----:B------:R-:W-:-:S05]  /*0e50*/  @P2 FADD R14, R14, 1 ;  /* 0x3f8000000e0e2421 */ /* 0x000fca0000000000 */
[----:B------:R-:W-:-:S07]  /*0e60*/  @P1 MOV R17, R14 ;  /* 0x0000000e00111202 */ /* 0x000fce0000000f00 */
.L_x_13:
[----:B------:R-:W-:Y:S01]  /*0e70*/  FFMA R14, R17, -|R0|, 1.4453000208317563488e-37 ;  /* 0x0244b95b110e7423 */ /* 0x000fe20000000c00 */
[----:B------:R-:W-:Y:S06]  /*0e80*/  BRA `(.L_x_11) ;  /* 0x0000000000507947 */ /* 0x000fec0003800000 */
.L_x_12:
[----:B------:R-:W-:Y:S01]  /*0e90*/  ISETP.NE.AND P1, PT, R6, 0xd800000, PT ;  /* 0x0d8000000600780c */ /* 0x000fe20003f25270 */
[----:B------:R-:W-:-:S12]  /*0ea0*/  IMAD.MOV.U32 R14, RZ, RZ, 0x3444b95b ;  /* 0x3444b95bff0e7424 */ /* 0x000fd800078e00ff */
[----:B------:R-:W-:Y:S05]  /*0eb0*/  @!P1 BRA `(.L_x_14) ;  /* 0x0000000000409947 */ /* 0x000fea0003800000 */
[----:B------:R-:W-:Y:S01]  /*0ec0*/  HFMA2 R14, -RZ, RZ, 1.94140625, -0.66943359375 ;  /* 0x3fc4b95bff0e7431 */ /* 0x000fe200000001ff */
[----:B------:R-:W-:-:S07]  /*0ed0*/  IADD3 R15, PT, PT, -R6, 0xd800000, RZ ;  /* 0x0d800000060f7810 */ /* 0x000fce0007ffe1ff */
.L_x_15:
[----:B------:R-:W-:-:S04]  /*0ee0*/  VIMNMX.U32 R16, PT, PT, R15, 0xb800000, PT ;  /* 0x0b8000000f107848 */ /* 0x000fc80003fe0000 */
[C---:B------:R-:W-:Y:S01]  /*0ef0*/  IADD3 R15, PT, PT, -R16.reuse, R15, RZ ;  /* 0x0000000f100f7210 */ /* 0x040fe20007ffe1ff */
[----:B------:R-:W-:-:S03]  /*0f00*/  IMAD.IADD R17, R16, 0x1, R14 ;  /* 0x0000000110117824 */ /* 0x000fc600078e020e */
[----:B------:R-:W-:Y:S01]  /*0f10*/  ISETP.NE.AND P2, PT, R15, RZ, PT ;  /* 0x000000ff0f00720c */ /* 0x000fe20003f45270 */
[----:B------:R-:W-:-:S04]  /*0f20*/  FMUL R14, R5, R17 ;  /* 0x00000011050e7220 */ /* 0x000fc80000400000 */
[----:B------:R-:W-:-:S04]  /*0f30*/  FFMA R18, -R4, R14, R17 ;  /* 0x0000000e04127223 */ /* 0x000fc80000000111 */
[----:B------:R-:W-:-:S04]  /*0f40*/  FFMA R18, R5, R18, R14 ;  /* 0x0000001205127223 */ /* 0x000fc8000000000e */
[----:B------:R-:W-:-:S04]  /*0f50*/  FFMA R19, -R4, R18, R17 ;  /* 0x0000001204137223 */ /* 0x000fc80000000111 */
[----:B------:R-:W-:-:S06]  /*0f60*/  FFMA.RZ R19, R5, R19, R18 ;  /* 0x0000001305137223 */ /* 0x000fcc000000c012 */
[----:B------:R-:W2:Y:S02]  /*0f70*/  FRND.TRUNC R19, R19 ;  /* 0x0000001300137307 */ /* 0x000ea4000020d000 */
[----:B--2---:R-:W-:-:S05]  /*0f80*/  FFMA R14, -R4, R19, R17 ;  /* 0x00000013040e7223 */ /* 0x004fca0000000111 */
[----:B------:R-:W-:-:S13]  /*0f90*/  ISETP.NE.AND P1, PT, R14, RZ, PT ;  /* 0x000000ff0e00720c */ /* 0x000fda0003f25270 */
[----:B------:R-:W-:Y:S05]  /*0fa0*/  @P1 BRA P2, `(.L_x_15) ;  /* 0xfffffffc00cc1947 */ /* 0x000fea000103ffff */
[----:B------:R-:W-:-:S07]  /*0fb0*/  FMUL R14, R14, 1.1920928955078125e-07 ;  /* 0x340000000e0e7820 */ /* 0x000fce0000400000 */
.L_x_14:
[----:B------:R-:W-:-:S07]  /*0fc0*/  FMUL R14, R7, R14 ;  /* 0x0000000e070e7220 */ /* 0x000fce0000400000 */
.L_x_11:
[CC--:B------:R-:W-:Y:S01]  /*0fd0*/  FSETP.NAN.AND P1, PT, |R14|.reuse, |R14|.reuse, PT ;  /* 0x4000000e0e00720b */ /* 0x0c0fe20003f28200 */
[----:B------:R-:W2:Y:S03]  /*0fe0*/  LDCU UR7, c[0x0][0x3bc] ;  /* 0x00007780ff0777ac */ /* 0x000ea60008000800 */
[----:B------:R-:W-:-:S05]  /*0ff0*/  FSEL R14, R14, -|R14|, P1 ;  /* 0xc000000e0e0e7208 */ /* 0x000fca0000800000 */
[----:B------:R-:W-:-:S04]  /*1000*/  FMUL R17, R14, -1.0473999766401987897e-36 ;  /* 0x83b234b40e117820 */ /* 0x000fc80000400000 */
[----:B------:R-:W3:Y:S01]  /*1010*/  MUFU.RCP R14, R17 ;  /* 0x00000011000e7308 */ /* 0x000ee20000001000 */
[----:B--2---:R-:W-:-:S07]  /*1020*/  IMAD.U32 R18, RZ, RZ, UR7 ;  /* 0x00000007ff127e24 */ /* 0x004fce000f8e00ff */
[----:B------:R-:W2:Y:S01]  /*1030*/  FCHK P1, R18, R17 ;  /* 0x0000001112007302 */ /* 0x000ea20000020000 */
[----:B---3--:R-:W-:-:S04]  /*1040*/  FFMA R15, -R17, R14, 1 ;  /* 0x3f800000110f7423 */ /* 0x008fc8000000010e */
[----:B------:R-:W-:-:S04]  /*1050*/  FFMA R14, R14, R15, R14 ;  /* 0x0000000f0e0e7223 */ /* 0x000fc8000000000e */
[----:B------:R-:W-:-:S04]  /*1060*/  FFMA R15, R14, UR7, RZ ;  /* 0x000000070e0f7c23 */ /* 0x000fc800080000ff */
[----:B------:R-:W-:-:S04]  /*1070*/  FFMA R16, -R17, R15, UR7 ;  /* 0x0000000711107e23 */ /* 0x000fc8000800010f */
[----:B------:R-:W-:Y:S01]  /*1080*/  FFMA R15, R14, R16, R15 ;  /* 0x000000100e0f7223 */ /* 0x000fe2000000000f */
[----:B--2---:R-:W-:Y:S06]  /*1090*/  @!P1 BRA `(.L_x_16) ;  /* 0x0000000000149947 */ /* 0x004fec0003800000 */
[----:B------:R-:W2:Y:S01]  /*10a0*/  LDC R14, c[0x0][0x3bc] ;  /* 0x0000ef00ff0e7b82 */ /* 0x000ea20000000800 */
[----:B------:R-:W-:Y:S02]  /*10b0*/  MOV R15, R17 ;  /* 0x00000011000f7202 */ /* 0x000fe40000000f00 */
[----:B-1----:R-:W-:-:S07]  /*10c0*/  MOV R21, 0x10e0 ;  /* 0x000010e000157802 */ /* 0x002fce0000000f00 */
[----:B0-2---:R-:W-:Y:S05]  /*10d0*/  CALL.REL.NOINC `($__internal_0_$__cuda_sm3x_div_rn_noftz_f32_slowpath) ;  /* 0x0000000800f07944 */ /* 0x005fea0003c00000 */
[----:B------:R-:W-:-:S07]  /*10e0*/  IMAD.MOV.U32 R15, RZ, RZ, R17 ;  /* 0x000000ffff0f7224 */ /* 0x000fce00078e0011 */
.L_x_16:
[C---:B------:R-:W-:Y:S01]  /*10f0*/  FSETP.GEU.AND P1, PT, |R15|.reuse, |R12|, PT ;  /* 0x4000000c0f00720b */ /* 0x040fe20003f2e200 */
[----:B------:R-:W-:-:S12]  /*1100*/  FADD R17, |R15|, -RZ ;  /* 0x800000ff0f117221 */ /* 0x000fd80000000200 */
[----:B------:R-:W-:Y:S05]  /*1110*/  @!P1 BRA `(.L_x_17) ;  /* 0x0000000000e49947 */ /* 0x000fea0003800000 */
[----:B------:R-:W-:-:S13]  /*1120*/  FSETP.GTU.AND P1, PT, R17, UR18, PT ;  /* 0x0000001211007c0b */ /* 0x000fda000bf2c000 */
[----:B------:R-:W-:Y:S05]  /*1130*/  @P1 BRA `(.L_x_18) ;  /* 0x0000000000701947 */ /* 0x000fea0003800000 */
[C---:B------:R-:W-:Y:S01]  /*1140*/  FMUL R19, |R12|.reuse, 16777216 ;  /* 0x4b8000000c137820 */ /* 0x040fe20000400200 */
[C---:B------:R-:W-:Y:S01]  /*1150*/  FSETP.GEU.AND P1, PT, |R12|.reuse, 1.175494350822287508e-38, PT ;  /* 0x008000000c00780b */ /* 0x040fe20003f2e200 */
[----:B------:R-:W-:Y:S01]  /*1160*/  FMUL R14, R17, 16777216 ;  /* 0x4b800000110e7820 */ /* 0x000fe20000400000 */
[----:B------:R-:W-:Y:S02]  /*1170*/  FADD R16, |R12|, -RZ ;  /* 0x800000ff0c107221 */ /* 0x000fe40000000200 */
[----:B------:R-:W-:Y:S02]  /*1180*/  FSEL R19, R19, |R12|, !P1 ;  /* 0x4000000c13137208 */ /* 0x000fe40004800000 */
[----:B------:R-:W-:-:S04]  /*1190*/  FSEL R14, R14, R17, !P1 ;  /* 0x000000110e0e7208 */ /* 0x000fc80004800000 */
[----:B------:R-:W2:Y:S02]  /*11a0*/  MUFU.RCP R19, R19 ;  /* 0x0000001300137308 */ /* 0x000ea40000001000 */
[----:B--2---:R-:W-:-:S06]  /*11b0*/  FMUL R14, R19, R14 ;  /* 0x0000000e130e7220 */ /* 0x004fcc0000400000 */
[----:B------:R-:W1:Y:S02]  /*11c0*/  FRND.TRUNC R14, R14 ;  /* 0x0000000e000e7307 */ /* 0x000e64000020d000 */
[----:B-1----:R-:W-:-:S05]  /*11d0*/  FFMA R21, -|R12|, R14, R17 ;  /* 0x0000000e0c157223 */ /* 0x002fca0000000311 */
[----:B------:R-:W-:-:S13]  /*11e0*/  ISETP.GE.U32.AND P1, PT, R21, R16, PT ;  /* 0x000000101500720c */ /* 0x000fda0003f26070 */
[----:B------:R-:W-:Y:S05]  /*11f0*/  @!P1 BRA `(.L_x_19) ;  /* 0x0000000000389947 */ /* 0x000fea0003800000 */
[----:B------:R-:W-:-:S04]  /*1200*/  ISETP.GE.U32.AND P1, PT, R21, -0x7fffffff, PT ;  /* 0x800000011500780c */ /* 0x000fc80003f26070 */
[----:B------:R-:W-:-:S09]  /*1210*/  FSETP.GEU.OR P2, PT, R21, -|R12|, !P1 ;  /* 0xc000000c1500720b */ /* 0x000fd20004f4e400 */
[----:B------:R-:W-:-:S04]  /*1220*/  @P1 FADD R16, R14, -1 ;  /* 0xbf8000000e101421 */ /* 0x000fc80000000000 */
[----:B------:R-:W-:-:S05]  /*1230*/  @!P2 FADD R16, R16, -1 ;  /* 0xbf8000001010a421 */ /* 0x000fca0000000000 */
[----:B------:R-:W-:Y:S01]  /*1240*/  @P1 MOV R14, R16 ;  /* 0x00000010000e1202 */ /* 0x000fe20000000f00 */
[----:B------:R-:W-:Y:S06]  /*1250*/  @P1 BRA `(.L_x_19) ;  /* 0x0000000000201947 */ /* 0x000fec0003800000 */
[----:B------:R-:W-:Y:S01]  /*1260*/  FADD R16, |R12|, |R12| ;  /* 0x4000000c0c107221 */ /* 0x000fe20000000200 */
[----:B------:R-:W-:-:S04]  /*1270*/  FADD R14, R14, 1 ;  /* 0x3f8000000e0e7421 */ /* 0x000fc80000000000 */
[----:B------:R-:W-:-:S13]  /*1280*/  FSETP.GE.AND P1, PT, R21, R16, PT ;  /* 0x000000101500720b */ /* 0x000fda0003f26000 */
[----:B------:R-:W-:-:S05]  /*1290*/  @P1 FFMA R16, |R12|, -3, R21 ;  /* 0xc04000000c101823 */ /* 0x000fca0000000215 */
[----:B------:R-:W-:Y:S01]  /*12a0*/  FSETP.GE.AND P2, PT, R16, RZ, P1 ;  /* 0x000000ff1000720b */ /* 0x000fe20000f46000 */
[----:B------:R-:W-:-:S12]  /*12b0*/  @P1 FADD R16, R14, 1 ;  /* 0x3f8000000e101421 */ /* 0x000fd80000000000 */
[----:B------:R-:W-:-:S04]  /*12c0*/  @P2 FADD R16, R16, 1 ;  /* 0x3f80000010102421 */ /* 0x000fc80000000000 */
[----:B------:R-:W-:-:S07]  /*12d0*/  @P1 IMAD.MOV.U32 R14, RZ, RZ, R16 ;  /* 0x000000ffff0e1224 */ /* 0x000fce00078e0010 */
.L_x_19:
[----:B------:R-:W-:Y:S01]  /*12e0*/  FFMA R17, -|R12|, R14, R17 ;  /* 0x0000000e0c117223 */ /* 0x000fe20000000311 */
[----:B------:R-:W-:Y:S06]  /*12f0*/  BRA `(.L_x_17) ;  /* 0x00000000006c7947 */ /* 0x000fec0003800000 */
.L_x_18:
[C---:B------:R-:W-:Y:S02]  /*1300*/  IADD3 R14, PT, PT, R17.reuse, -UR13, RZ ;  /* 0x8000000d110e7c10 */ /* 0x040fe4000fffe0ff */
[C---:B------:R-:W-:Y:S02]  /*1310*/  ISETP.GT.U32.AND P1, PT, R17.reuse, 0x7f7fffff, PT ;  /* 0x7f7fffff1100780c */ /* 0x040fe40003f24070 */
[----:B------:R-:W-:Y:S02]  /*1320*/  LOP3.LUT R14, R14, 0xff800000, RZ, 0xc0, !PT ;  /* 0xff8000000e0e7812 */ /* 0x000fe400078ec0ff */
[----:B------:R-:W-:Y:S02]  /*1330*/  LOP3.LUT R17, R17, 0x7fffff, RZ, 0xc0, !PT ;  /* 0x007fffff11117812 */ /* 0x000fe400078ec0ff */
[----:B------:R-:W-:Y:S01]  /*1340*/  FSETP.GT.AND P3, PT, |R12|, RZ, PT ;  /* 0x000000ff0c00720b */ /* 0x000fe20003f64200 */
[----:B------:R-:W-:Y:S01]  /*1350*/  VIADD R16, R14, 0xb800000 ;  /* 0x0b8000000e107836 */ /* 0x000fe20000000000 */
[----:B------:R-:W-:-:S02]  /*1360*/  MOV R14, UR13 ;  /* 0x0000000d000e7c02 */ /* 0x000fc40008000f00 */
[----:B------:R-:W-:Y:S02]  /*1370*/  LOP3.LUT R17, R17, 0x3f800000, RZ, 0xfc, !PT ;  /* 0x3f80000011117812 */ /* 0x000fe400078efcff */
[----:B------:R-:W-:Y:S02]  /*1380*/  ISETP.NE.AND P2, PT, R16, RZ, PT ;  /* 0x000000ff1000720c */ /* 0x000fe40003f45270 */
[----:B------:R-:W-:-:S04]  /*1390*/  FSEL R14, R14, +QNAN , !P1 ;  /* 0x7fffffff0e0e7808 */ /* 0x000fc80004800000 */
[----:B------:R-:W-:-:S07]  /*13a0*/  FSEL R14, R14, +QNAN , P3 ;  /* 0x7fffffff0e0e7808 */ /* 0x000fce0001800000 */
[----:B------:R-:W-:Y:S05]  /*13b0*/  @!P2 BRA `(.L_x_20) ;  /* 0x000000000034a947 */ /* 0x000fea0003800000 */
.L_x_21:
[----:B------:R-:W-:-:S04]  /*13c0*/  VIMNMX.U32 R18, PT, PT, R16, 0xb800000, PT ;  /* 0x0b80000010127848 */ /* 0x000fc80003fe0000 */
[C---:B------:R-:W-:Y:S01]  /*13d0*/  IADD3 R16, PT, PT, -R18.reuse, R16, RZ ;  /* 0x0000001012107210 */ /* 0x040fe20007ffe1ff */
[----:B------:R-:W-:-:S03]  /*13e0*/  IMAD.IADD R22, R18, 0x1, R17 ;  /* 0x0000000112167824 */ /* 0x000fc600078e0211 */
[----:B------:R-:W-:Y:S01]  /*13f0*/  ISETP.NE.AND P2, PT, R16, RZ, PT ;  /* 0x000000ff1000720c */ /* 0x000fe20003f45270 */
[----:B0-----:R-:W-:-:S04]  /*1400*/  FMUL R17, R22, R13 ;  /* 0x0000000d16117220 */ /* 0x001fc80000400000 */
[----:B------:R-:W-:-:S04]  /*1410*/  FFMA R24, R17, -UR6, R22 ;  /* 0x8000000611187c23 */ /* 0x000fc80008000016 */
[----:B------:R-:W-:-:S04]  /*1420*/  FFMA R17, R24, R13, R17 ;  /* 0x0000000d18117223 */ /* 0x000fc80000000011 */
[----:B------:R-:W-:-:S04]  /*1430*/  FFMA R24, R17, -UR6, R22 ;  /* 0x8000000611187c23 */ /* 0x000fc80008000016 */
[----:B------:R-:W-:-:S04]  /*1440*/  FFMA.RZ R24, R24, R13, R17 ;  /* 0x0000000d18187223 */ /* 0x000fc8000000c011 */
[----:B------:R-:W0:Y:S02]  /*1450*/  FRND.TRUNC R17, R24 ;  /* 0x0000001800117307 */ /* 0x000e24000020d000 */
[----:B0-----:R-:W-:-:S05]  /*1460*/  FFMA R17, R17, -UR6, R22 ;  /* 0x8000000611117c23 */ /* 0x001fca0008000016 */
[----:B------:R-:W-:-:S13]  /*1470*/  ISETP.NE.AND P1, PT, R17, RZ, PT ;  /* 0x000000ff1100720c */ /* 0x000fda0003f25270 */
[----:B------:R-:W-:Y:S05]  /*1480*/  @P1 BRA P2, `(.L_x_21) ;  /* 0xfffffffc00cc1947 */ /* 0x000fea000103ffff */
.L_x_20:
[----:B------:R-:W-:-:S04]  /*1490*/  FMUL R17, R17, 1.1920928955078125e-07 ;  /* 0x3400000011117820 */ /* 0x000fc80000400000 */
[----:B------:R-:W-:-:S07]  /*14a0*/  FMUL R17, R14, R17 ;  /* 0x000000110e117220 */ /* 0x000fce0000400000 */
.L_x_17:
[----:B------:R-:W-:Y:S05]  /*14b0*/  BRA.U UP1, `(.L_x_22) ;  /* 0xfffffff501e47547 */ /* 0x000fea000b83ffff */
[C---:B------:R-:W-:Y:S02]  /*14c0*/  FSETP.NAN.AND P1, PT, |R17|.reuse, |R17|, PT ;  /* 0x400000111100720b */ /* 0x040fe40003f28200 */
[----:B------:R-:W-:-:S04]  /*14d0*/  LOP3.LUT R14, R17, 0x80000000, R15, 0xb8, !PT ;  /* 0x80000000110e7812 */ /* 0x000fc800078eb80f */
[----:B------:R-:W-:-:S04]  /*14e0*/  FSEL R14, R17, R14, P1 ;  /* 0x0000000e110e7208 */ /* 0x000fc80000800000 */
[----:B------:R-:W2:Y:S02]  /*14f0*/  FRND.FLOOR R19, R14 ;  /* 0x0000000e00137307 */ /* 0x000ea40000205000 */
[----:B--2---:R-:W-:-:S07]  /*1500*/  FADD R19, -R8, R19 ;  /* 0x0000001308137221 */ /* 0x004fce0000000100 */
.L_x_10:
[----:B------:R-:W2:Y:S02]  /*1510*/  LDCU UR5, c[0x0][0x394] ;  /* 0x00007280ff0577ac */ /* 0x000ea40008000800 */
[----:B--2---:R-:W-:-:S09]  /*1520*/  UISETP.GE.AND UP1, UPT, UR5, 0x1, UPT ;  /* 0x000000010500788c */ /* 0x004fd2000bf26270 */
[----:B------:R-:W-:Y:S05]  /*1530*/  BRA.U !UP1, `(.L_x_23) ;  /* 0x0000000509a07547 */ /* 0x000fea000b800000 */
[C---:B------:R-:W-:Y:S01]  /*1540*/  FMUL R15, |R11|.reuse, 2.8853900432586669922 ;  /* 0x4038aa3b0b0f7820 */ /* 0x040fe20000400200 */
[----:B------:R-:W-:Y:S01]  /*1550*/  IMAD.MOV.U32 R17, RZ, RZ, 0x40000000 ;  /* 0x40000000ff117424 */ /* 0x000fe200078e00ff */
[----:B------:R-:W-:-:S04]  /*1560*/  FSETP.GE.AND P1, PT, |R11|, 9.010913848876953125, PT ;  /* 0x41102cb40b00780b */ /* 0x000fc80003f26200 */
[----:B------:R-:W2:Y:S02]  /*1570*/  MUFU.EX2 R15, R15 ;  /* 0x0000000f000f7308 */ /* 0x000ea40000000800 */
[----:B--2---:R-:W-:-:S06]  /*1580*/  FADD R16, R15, 1 ;  /* 0x3f8000000f107421 */ /* 0x004fcc0000000000 */
[----:B------:R-:W2:Y:S02]  /*1590*/  MUFU.RCP R16, R16 ;  /* 0x0000001000107308 */ /* 0x000ea40000001000 */
[----:B--2---:R-:W-:Y:S01]  /*15a0*/  FFMA R14, R16, -R17, 1 ;  /* 0x3f800000100e7423 */ /* 0x004fe20000000811 */
[----:B------:R-:W-:-:S04]  /*15b0*/  IMAD.MOV.U32 R16, RZ, RZ, 0x3fc90fda ;  /* 0x3fc90fdaff107424 */ /* 0x000fc800078e00ff */
[----:B------:R-:W-:Y:S02]  /*15c0*/  FSEL R14, R14, 1, !P1 ;  /* 0x3f8000000e0e7808 */ /* 0x000fe40004800000 */
[----:B------:R-:W-:Y:S02]  /*15d0*/  FSETP.GE.AND P1, PT, |R11|, 0.60000002384185791016, PT ;  /* 0x3f19999a0b00780b */ /* 0x000fe40003f26200 */
[----:B------:R-:W-:-:S04]  /*15e0*/  LOP3.LUT R14, R14, 0x80000000, R11, 0xb8, !PT ;  /* 0x800000000e0e7812 */ /* 0x000fc800078eb80b */
[----:B------:R-:W-:-:S04]  /*15f0*/  FSEL R14, R14, R9, P1 ;  /* 0x000000090e0e7208 */ /* 0x000fc80000800000 */
[----:B------:R-:W-:-:S13]  /*1600*/  R2UR UR10, R14 ;  /* 0x000000000e0a72ca */ /* 0x000fda00000e0000 */
[----:B------:R-:W-:Y:S01]  /*1610*/  MOV R14, UR10 ;  /* 0x0000000a000e7c02 */ /* 0x000fe20008000f00 */
[----:B------:R-:W-:Y:S02]  /*1620*/  USHF.R.U32.HI UR5, URZ, 0x17, UR10 ;  /* 0x00000017ff057899 */ /* 0x000fe4000801160a */
[----:B------:R-:W-:Y:S01]  /*1630*/  MOV R15, UR10 ;  /* 0x0000000a000f7c02 */ /* 0x000fe20008000f00 */
[----:B------:R-:W-:Y:S01]  /*1640*/  USHF.L.U32 UR8, UR10, 0x8, URZ ;  /* 0x000000080a087899 */ /* 0x000fe200080006ff */
[----:B------:R-:W-:Y:S02]  /*1650*/  FMUL R14, R14, 0.63661974668502807617 ;  /* 0x3f22f9830e0e7820 */ /* 0x000fe40000400000 */
[C---:B------:R-:W-:Y:S01]  /*1660*/  FSETP.GE.AND P2, PT, |R15|.reuse, 105615, PT ;  /* 0x47ce47800f00780b */ /* 0x040fe20003f46200 */
[----:B------:R-:W-:Y:S02]  /*1670*/  ULOP3.LUT UR7, UR5, 0xe0, URZ, 0xc0, !UPT ;  /* 0x000000e005077892 */ /* 0x000fe4000f8ec0ff */
[----:B------:R-:W-:Y:S01]  /*1680*/  ULOP3.LUT UR9, UR5, 0x1f, URZ, 0xc0, !UPT ;  /* 0x0000001f05097892 */ /* 0x000fe2000f8ec0ff */
[----:B------:R-:W-:Y:S01]  /*1690*/  FSETP.EQ.OR P1, PT, |R15|, +INF , !P2 ;  /* 0x7f8000000f00780b */ /* 0x000fe20005722600 */
[----:B------:R-:W1:Y:S01]  /*16a0*/  F2I.NTZ R14, R14 ;  /* 0x0000000e000e7305 */ /* 0x000e620000203100 */
[----:B------:R-:W-:-:S02]  /*16b0*/  UIADD3 UR7, UPT, UPT, UR7, -0x80, URZ ;  /* 0xffffff8007077890 */ /* 0x000fc4000fffe0ff */
[----:B------:R-:W-:Y:S02]  /*16c0*/  ULOP3.LUT UR8, UR8, 0x80000000, URZ, 0xfc, !UPT ;  /* 0x8000000008087892 */ /* 0x000fe4000f8efcff */
[----:B------:R-:W-:Y:S02]  /*16d0*/  USHF.R.U32.HI UR7, URZ, 0x5, UR7 ;  /* 0x00000005ff077899 */ /* 0x000fe40008011607 */
[----:B------:R-:W-:Y:S02]  /*16e0*/  UIADD3 UR11, UPT, UPT, -UR9, 0x20, URZ ;  /* 0x00000020090b7890 */ /* 0x000fe4000fffe1ff */
[----:B------:R-:W-:Y:S01]  /*16f0*/  UIMAD UR7, UR7, -0x4, UR19 ;  /* 0xfffffffc070778a4 */ /* 0x000fe2000f8e0213 */
[----:B------:R-:W-:Y:S01]  /*1700*/  UMOV UR5, URZ ;  /* 0x000000ff00057c82 */ /* 0x000fe20008000000 */
[----:B-1----:R-:W-:Y:S02]  /*1710*/  I2FP.F32.S32 R21, R14 ;  /* 0x0000000e00157245 */ /* 0x002fe40000201400 */
[----:B------:R-:W-:-:S03]  /*1720*/  SEL R22, R14, RZ, !P2 ;  /* 0x000000ff0e167207 */ /* 0x000fc60005000000 */
[----:B------:R-:W-:-:S04]  /*1730*/  FFMA R16, R21, -R16, UR10 ;  /* 0x0000000a15107e23 */ /* 0x000fc80008000810 */
[----:B------:R-:W-:-:S04]  /*1740*/  FFMA R16, R21, -7.5497894158615963534e-08, R16 ;  /* 0xb3a2216815107823 */ /* 0x000fc80000000010 */
[----:B------:R-:W-:Y:S01]  /*1750*/  FFMA R21, R21, -5.3903029534742383927e-15, R16 ;  /* 0xa7c234c515157823 */ /* 0x000fe20000000010 */
[----:B------:R-:W-:-:S07]  /*1760*/  @P2 FMUL R21, RZ, UR10 ;  /* 0x0000000aff152c20 */ /* 0x000fce0008400000 */
.L_x_26:
[----:B------:R-:W1:Y:S01]  /*1770*/  LDCU UR16, c[0x0][0x394] ;  /* 0x00007280ff1077ac */ /* 0x000e620008000800 */
[----:B------:R-:W-:Y:S01]  /*1780*/  IMAD.MOV.U32 R19, RZ, RZ, R22 ;  /* 0x000000ffff137224 */ /* 0x000fe200078e0016 */
[----:B------:R-:W-:Y:S01]  /*1790*/  MOV R18, R21 ;  /* 0x0000001500127202 */ /* 0x000fe20000000f00 */
[----:B------:R-:W-:-:S04]  /*17a0*/  UIADD3 UR5, UPT, UPT, UR5, 0x1, URZ ;  /* 0x0000000105057890 */ /* 0x000fc8000fffe0ff */
[----:B-1----:R-:W-:Y:S01]  /*17b0*/  UISETP.NE.AND UP1, UPT, UR5, UR16, UPT ;  /* 0x000000100500728c */ /* 0x002fe2000bf25270 */
[----:B------:R-:W-:Y:S10]  /*17c0*/  @P1 BRA `(.L_x_24) ;  /* 0x0000000000a81947 */ /* 0x000ff40003800000 */
[----:B------:R-:W1:Y:S01]  /*17d0*/  LDC.64 R14, c[0x4][0x10] ;  /* 0x01000400ff0e7b82 */ /* 0x000e620000000a00 */
[----:B------:R-:W-:Y:S02]  /*17e0*/  HFMA2 R27, -RZ, RZ, 0, 0 ;  /* 0x00000000ff1b7431 */ /* 0x000fe400000001ff */
[----:B------:R-:W-:Y:S02]  /*17f0*/  IMAD.MOV.U32 R23, RZ, RZ, RZ ;  /* 0x000000ffff177224 */ /* 0x000fe400078e00ff */
[----:B------:R-:W-:-:S07]  /*1800*/  IMAD.MOV.U32 R24, RZ, RZ, RZ ;  /* 0x000000ffff187224 */ /* 0x000fce00078e00ff */
.L_x_25:
[----:B-1----:R-:W-:-:S06]  /*1810*/  IMAD.WIDE.U32 R16, R24, 0x4, R14 ;  /* 0x0000000418107825 */ /* 0x002fcc00078e000e */
[----:B--2---:R-:W2:Y:S01]  /*1820*/  LDG.E.CONSTANT R16, desc[UR14][R16.64] ;  /* 0x0000000e10107981 */ /* 0x004ea2000c1e9900 */
[C---:B------:R-:W-:Y:S01]  /*1830*/  LEA R25, R24.reuse, R1, 0x2 ;  /* 0x0000000118197211 */ /* 0x040fe200078e10ff */
[----:B------:R-:W-:-:S05]  /*1840*/  VIADD R24, R24, 0x1 ;  /* 0x0000000118187836 */ /* 0x000fca0000000000 */
[----:B------:R-:W-:Y:S01]  /*1850*/  ISETP.NE.AND P2, PT, R24, 0x6, PT ;  /* 0x000000061800780c */ /* 0x000fe20003f45270 */
[----:B--2---:R-:W-:-:S03]  /*1860*/  IMAD.WIDE.U32 R18, R16, UR8, RZ ;  /* 0x0000000810127c25 */ /* 0x004fc6000f8e00ff */
[----:B------:R-:W-:-:S04]  /*1870*/  IADD3 R18, P3, PT, R18, R23, RZ ;  /* 0x0000001712127210 */ /* 0x000fc80007f7e0ff */
[----:B------:R-:W-:Y:S01]  /*1880*/  IADD3.X R23, PT, PT, R19, R27, RZ, P3, !PT ;  /* 0x0000001b13177210 */ /* 0x000fe20001ffe4ff */
[----:B------:R2:W-:Y:S04]  /*1890*/  STL [R25], R18 ;  /* 0x0000001219007387 */ /* 0x0005e80000100800 */
[----:B------:R-:W-:Y:S05]  /*18a0*/  @P2 BRA `(.L_x_25) ;  /* 0xfffffffc00d82947 */ /* 0x000fea000383ffff */
[----:B------:R-:W-:Y:S01]  /*18b0*/  ISETP.NE.AND P2, PT, RZ, UR9, PT ;  /* 0x00000009ff007c0c */ /* 0x000fe2000bf45270 */
[----:B------:R1:W-:Y:S04]  /*18c0*/  STL [R1+0x18], R23 ;  /* 0x0000181701007387 */ /* 0x0003e80000100800 */
[----:B--2---:R-:W2:Y:S04]  /*18d0*/  LDL R18, [UR7+0x18] ;  /* 0x00001807ff127983 */ /* 0x004ea80008100800 */
[----:B------:R-:W3:Y:S04]  /*18e0*/  LDL R15, [UR7+0x14] ;  /* 0x00001407ff0f7983 */ /* 0x000ee80008100800 */
[----:B------:R-:W4:Y:S01]  /*18f0*/  @P2 LDL R19, [UR7+0x10] ;  /* 0x00001007ff132983 */ /* 0x000f220008100800 */
[----:B------:R-:W-:Y:S01]  /*1900*/  UMOV UR16, 0x54442d19 ;  /* 0x54442d1900107882 */ /* 0x000fe20000000000 */
[----:B------:R-:W-:Y:S01]  /*1910*/  UMOV UR17, 0x3bf921fb ;  /* 0x3bf921fb00117882 */ /* 0x000fe20000000000 */
[----:B--2---:R-:W-:-:S02]  /*1920*/  @P2 SHF.L.U32 R14, R18, UR9, RZ ;  /* 0x00000009120e2c19 */ /* 0x004fc400080006ff */
[----:B---3--:R-:W-:Y:S02]  /*1930*/  @P2 SHF.R.U32.HI R17, RZ, UR11, R15 ;  /* 0x0000000bff112c19 */ /* 0x008fe4000801160f */
[----:B------:R-:W-:Y:S02]  /*1940*/  @P2 SHF.L.U32 R16, R15, UR9, RZ ;  /* 0x000000090f102c19 */ /* 0x000fe400080006ff */
[----:B----4-:R-:W-:Y:S01]  /*1950*/  @P2 SHF.R.U32.HI R19, RZ, UR11, R19 ;  /* 0x0000000bff132c19 */ /* 0x010fe20008011613 */
[----:B------:R-:W-:-:S03]  /*1960*/  @P2 IMAD.IADD R18, R14, 0x1, R17 ;  /* 0x000000010e122824 */ /* 0x000fc600078e0211 */
[----:B------:R-:W-:Y:S02]  /*1970*/  @P2 IADD3 R15, PT, PT, R16, R19, RZ ;  /* 0x00000013100f2210 */ /* 0x000fe40007ffe0ff */
[----:B------:R-:W-:Y:S02]  /*1980*/  ISETP.LE.AND P2, PT, RZ, UR10, PT ;  /* 0x0000000aff007c0c */ /* 0x000fe4000bf43270 */
[C-C-:B------:R-:W-:Y:S01]  /*1990*/  SHF.L.W.U32.HI R19, R15.reuse, 0x2, R18.reuse ;  /* 0x000000020f137819 */ /* 0x140fe20000010e12 */
[----:B------:R-:W-:Y:S01]  /*19a0*/  IMAD.SHL.U32 R15, R15, 0x4, RZ ;  /* 0x000000040f0f7824 */ /* 0x000fe200078e00ff */
[----:B------:R-:W-:Y:S02]  /*19b0*/  SHF.R.U32.HI R18, RZ, 0x1e, R18 ;  /* 0x0000001eff127819 */ /* 0x000fe40000011612 */
[----:B------:R-:W-:Y:S02]  /*19c0*/  SHF.R.S32.HI R16, RZ, 0x1f, R19 ;  /* 0x0000001fff107819 */ /* 0x000fe40000011413 */
[----:B-1----:R-:W-:-:S02]  /*19d0*/  LOP3.LUT R23, R19, UR10, RZ, 0x3c, !PT ;  /* 0x0000000a13177c12 */ /* 0x002fc4000f8e3cff */
[C---:B------:R-:W-:Y:S02]  /*19e0*/  LOP3.LUT R14, R16.reuse, R15, RZ, 0x3c, !PT ;  /* 0x0000000f100e7212 */ /* 0x040fe400078e3cff */
[----:B------:R-:W-:Y:S02]  /*19f0*/  LOP3.LUT R15, R16, R19, RZ, 0x3c, !PT ;  /* 0x00000013100f7212 */ /* 0x000fe400078e3cff */
[----:B------:R-:W-:Y:S02]  /*1a00*/  ISETP.GE.AND P3, PT, R23, RZ, PT ;  /* 0x000000ff1700720c */ /* 0x000fe40003f66270 */
[----:B------:R-:W-:Y:S02]  /*1a10*/  LEA.HI R19, R19, R18, RZ, 0x1 ;  /* 0x0000001213137211 */ /* 0x000fe400078f08ff */
[----:B------:R-:W1:Y:S02]  /*1a20*/  I2F.F64.S64 R14, R14 ;  /* 0x0000000e000e7312 */ /* 0x000e640000301c00 */
[----:B------:R-:W-:Y:S01]  /*1a30*/  @!P2 IADD3 R19, PT, PT, -R19, RZ, RZ ;  /* 0x000000ff1313a210 */ /* 0x000fe20007ffe1ff */
[----:B-1----:R-:W-:-:S10]  /*1a40*/  DMUL R16, R14, UR16 ;  /* 0x000000100e107c28 */ /* 0x002fd40008000000 */
[----:B------:R-:W1:Y:S02]  /*1a50*/  F2F.F32.F64 R16, R16 ;  /* 0x0000001000107310 */ /* 0x000e640000301000 */
[----:B-1----:R-:W-:-:S07]  /*1a60*/  FSEL R18, -R16, R16, !P3 ;  /* 0x0000001010127208 */ /* 0x002fce0005800100 */
.L_x_24:
[----:B------:R-:W-:Y:S05]  /*1a70*/  BRA.U UP1, `(.L_x_26) ;  /* 0xfffffffd013c7547 */ /* 0x000fea000b83ffff */
[----:B------:R-:W-:Y:S02]  /*1a80*/  IMAD.MOV.U32 R14, RZ, RZ, 0x37cbac00 ;  /* 0x37cbac00ff0e7424 */ /* 0x000fe400078e00ff */
[----:B------:R-:W-:Y:S01]  /*1a90*/  FMUL R15, R18, R18 ;  /* 0x00000012120f7220 */ /* 0x000fe20000400000 */
[----:B------:R-:W-:Y:S01]  /*1aa0*/  LOP3.LUT R16, R19, 0x1, RZ, 0xc0, !PT ;  /* 0x0000000113107812 */ /* 0x000fe200078ec0ff */
[----:B------:R-:W1:Y:S01]  /*1ab0*/  LDC R21, c[0x0][0x3dc] ;  /* 0x0000f700ff157b82 */ /* 0x000e620000000800 */
[----:B------:R-:W-:Y:S02]  /*1ac0*/  IMAD.MOV.U32 R17, RZ, RZ, 0x3effffff ;  /* 0x3effffffff117424 */ /* 0x000fe400078e00ff */
[----:B------:R-:W-:Y:S01]  /*1ad0*/  FFMA R14, R15, R14, -0.0013887860113754868507 ;  /* 0xbab607ed0f0e7423 */ /* 0x000fe2000000000e */
[----:B------:R-:W-:Y:S02]  /*1ae0*/  ISETP.NE.U32.AND P1, PT, R16, 0x1, PT ;  /* 0x000000011000780c */ /* 0x000fe40003f25070 */
[----:B------:R-:W-:-:S02]  /*1af0*/  MOV R16, 0x3d2aaabb ;  /* 0x3d2aaabb00107802 */ /* 0x000fc40000000f00 */
[----:B------:R-:W-:Y:S02]  /*1b00*/  FSEL R14, R14, -0.00019574658654164522886, !P1 ;  /* 0xb94d41530e0e7808 */ /* 0x000fe40004800000 */
[----:B------:R-:W-:Y:S02]  /*1b10*/  FSEL R16, R16, 0.0083327032625675201416, !P1 ;  /* 0x3c0885e410107808 */ /* 0x000fe40004800000 */
[----:B------:R-:W-:Y:S02]  /*1b20*/  FSEL R17, -R17, -0.16666662693023681641, !P1 ;  /* 0xbe2aaaa811117808 */ /* 0x000fe40004800100 */
[----:B------:R-:W-:Y:S01]  /*1b30*/  LOP3.LUT P2, RZ, R19, 0x2, RZ, 0xc0, !PT ;  /* 0x0000000213ff7812 */ /* 0x000fe2000784c0ff */
[----:B------:R-:W-:Y:S01]  /*1b40*/  FFMA R16, R15, R14, R16 ;  /* 0x0000000e0f107223 */ /* 0x000fe20000000010 */
[----:B------:R-:W-:-:S03]  /*1b50*/  FSEL R14, R18, 1, P1 ;  /* 0x3f800000120e7808 */ /* 0x000fc60000800000 */
[C---:B------:R-:W-:Y:S02]  /*1b60*/  FFMA R16, R15.reuse, R16, R17 ;  /* 0x000000100f107223 */ /* 0x040fe40000000011 */
[----:B------:R-:W-:-:S04]  /*1b70*/  FFMA R15, R15, R14, RZ ;  /* 0x0000000e0f0f7223 */ /* 0x000fc800000000ff */
[----:B------:R-:W-:-:S04]  /*1b80*/  FFMA R14, R15, R16, R14 ;  /* 0x000000100f0e7223 */ /* 0x000fc8000000000e */
[----:B------:R-:W-:-:S04]  /*1b90*/  @P2 FADD R14, RZ, -R14 ;  /* 0x8000000eff0e2221 */ /* 0x000fc80000000000 */
[----:B-1----:R-:W-:-:S04]  /*1ba0*/  FFMA R19, -R14, R21, -1.03690000053647969644e+34 ;  /* 0xf7ff9d970e137423 */ /* 0x002fc80000000115 */
[----:B------:R-:W-:-:S07]  /*1bb0*/  FFMA R19, R10, 1.6955711418330286558e-43, R19 ;  /* 0x000000790a137823 */ /* 0x000fce0000000013 */
.L_x_23:
[----:B------:R-:W-:Y:S05]  /*1bc0*/  BRA.U UP0, `(.L_x_27) ;  /* 0xffffffed00b07547 */ /* 0x000fea000b83ffff */
.L_x_1:
[----:B------:R-:W2:Y:S01]  /*1bd0*/  F2F.F64.F32 R2, R19 ;  /* 0x0000001300027310 */ /* 0x000ea20000201800 */
[----:B------:R-:W3:Y:S01]  /*1be0*/  LDC R6, c[0x0][0x2f8] ;  /* 0x0000be00ff067b82 */ /* 0x000ee20000000800 */
[----:B------:R-:W-:Y:S01]  /*1bf0*/  MOV R0, 0x0 ;  /* 0x0000000000007802 */ /* 0x000fe20000000f00 */
[----:B------:R-:W4:Y:S06]  /*1c00*/  LDCU.64 UR4, c[0x4][0x8] ;  /* 0x01000100ff0477ac */ /* 0x000f2c0008000a00 */
[----:B------:R0:W0:Y:S01]  /*1c10*/  LDC.64 R8, c[0x4][R0] ;  /* 0x0100000000087b82 */ /* 0x0000220000000a00 */
[----:B--2---:R2:W-:Y:S01]  /*1c20*/  STL.64 [R1+0x20], R2 ;  /* 0x0000200201007387 */ /* 0x0045e20000100a00 */
[----:B----4-:R-:W-:Y:S01]  /*1c30*/  MOV R4, UR4 ;  /* 0x0000000400047c02 */ /* 0x010fe20008000f00 */
[----:B------:R-:W-:Y:S01]  /*1c40*/  IMAD.U32 R5, RZ, RZ, UR5 ;  /* 0x00000005ff057e24 */ /* 0x000fe2000f8e00ff */
[----:B---3--:R-:W-:-:S04]  /*1c50*/  IADD3 R6, P0, P1, R1, 0x20, R6 ;  /* 0x0000002001067810 */ /* 0x008fc8000791e006 */
[----:B--2---:R-:W-:-:S09]  /*1c60*/  IADD3.X R7, PT, PT, RZ, UR12, RZ, P0, P1 ;  /* 0x0000000cff077c10 */ /* 0x004fd200087e24ff */
[----:B-1----:R-:W-:-:S07]  /*1c70*/  LEPC R20, `(.L_x_28) ;  /* 0x000000001014794e */ /* 0x002fce0000000000 */
[----:B0-----:R-:W-:Y:S05]  /*1c80*/  CALL.ABS.NOINC R8 ;  /* 0x0000000008007343 */ /* 0x001fea0003c00000 */
.L_x_28:
[----:B------:R-:W-:Y:S05]  /*1c90*/  EXIT ;  /* 0x000000000000794d */ /* 0x000fea0003800000 */
        .weak           $__internal_0_$__cuda_sm3x_div_rn_noftz_f32_slowpath
        .type           $__internal_0_$__cuda_sm3x_div_rn_noftz_f32_slowpath,@function
        .size           $__internal_0_$__cuda_sm3x_div_rn_noftz_f32_slowpath,(.L_x_38 - $__internal_0_$__cuda_sm3x_div_rn_noftz_f32_slowpath)
$__internal_0_$__cuda_sm3x_div_rn_noftz_f32_slowpath:
[----:B------:R-:W-:Y:S02]  /*1ca0*/  SHF.R.U32.HI R17, RZ, 0x17, R15 ;  /* 0x00000017ff117819 */ /* 0x000fe4000001160f */
[----:B------:R-:W-:Y:S02]  /*1cb0*/  SHF.R.U32.HI R22, RZ, 0x17, R14 ;  /* 0x00000017ff167819 */ /* 0x000fe4000001160e */
[----:B------:R-:W-:Y:S02]  /*1cc0*/  LOP3.LUT R17, R17, 0xff, RZ, 0xc0, !PT ;  /* 0x000000ff11117812 */ /* 0x000fe400078ec0ff */
[----:B------:R-:W-:Y:S02]  /*1cd0*/  LOP3.LUT R22, R22, 0xff, RZ, 0xc0, !PT ;  /* 0x000000ff16167812 */ /* 0x000fe400078ec0ff */
[----:B------:R-:W-:-:S03]  /*1ce0*/  IADD3 R24, PT, PT, R17, -0x1, RZ ;  /* 0xffffffff11187810 */ /* 0x000fc60007ffe0ff */
[----:B------:R-:W-:Y:S01]  /*1cf0*/  VIADD R23, R22, 0xffffffff ;  /* 0xffffffff16177836 */ /* 0x000fe20000000000 */
[----:B------:R-:W-:-:S04]  /*1d00*/  ISETP.GT.U32.AND P1, PT, R24, 0xfd, PT ;  /* 0x000000fd1800780c */ /* 0x000fc80003f24070 */
[----:B------:R-:W-:-:S13]  /*1d10*/  ISETP.GT.U32.OR P1, PT, R23, 0xfd, P1 ;  /* 0x000000fd1700780c */ /* 0x000fda0000f24470 */
[----:B------:R-:W-:Y:S01]  /*1d20*/  @!P1 MOV R16, RZ ;  /* 0x000000ff00109202 */ /* 0x000fe20000000f00 */
[----:B------:R-:W-:Y:S06]  /*1d30*/  @!P1 BRA `(.L_x_29) ;  /* 0x00000000005c9947 */ /* 0x000fec0003800000 */
[----:B------:R-:W-:Y:S02]  /*1d40*/  FSETP.GTU.FTZ.AND P1, PT, |R14|, +INF , PT ;  /* 0x7f8000000e00780b */ /* 0x000fe40003f3c200 */
[----:B------:R-:W-:-:S04]  /*1d50*/  FSETP.GTU.FTZ.AND P2, PT, |R15|, +INF , PT ;  /* 0x7f8000000f00780b */ /* 0x000fc80003f5c200 */
[----:B------:R-:W-:-:S13]  /*1d60*/  PLOP3.LUT P1, PT, P1, P2, PT, 0xf8, 0x8f ;  /* 0x00000000008f781c */ /* 0x000fda0000f25f70 */
[----:B------:R-:W-:Y:S05]  /*1d70*/  @P1 BRA `(.L_x_30) ;  /* 0x0000000400441947 */ /* 0x000fea0003800000 */
[----:B------:R-:W-:-:S13]  /*1d80*/  LOP3.LUT P1, RZ, R15, 0x7fffffff, R14, 0xc8, !PT ;  /* 0x7fffffff0fff7812 */ /* 0x000fda000782c80e */
[----:B------:R-:W-:Y:S05]  /*1d90*/  @!P1 BRA `(.L_x_31) ;  /* 0x0000000400349947 */ /* 0x000fea0003800000 */
[C---:B------:R-:W-:Y:S02]  /*1da0*/  FSETP.NEU.FTZ.AND P3, PT, |R14|.reuse, +INF , PT ;  /* 0x7f8000000e00780b */ /* 0x040fe40003f7d200 */
[----:B------:R-:W-:Y:S02]  /*1db0*/  FSETP.NEU.FTZ.AND P2, PT, |R15|, +INF , PT ;  /* 0x7f8000000f00780b */ /* 0x000fe40003f5d200 */
[----:B------:R-:W-:-:S11]  /*1dc0*/  FSETP.NEU.FTZ.AND P1, PT, |R14|, +INF , PT ;  /* 0x7f8000000e00780b */ /* 0x000fd60003f3d200 */
[----:B------:R-:W-:Y:S05]  /*1dd0*/  @!P2 BRA !P3, `(.L_x_31) ;  /* 0x000000040024a947 */ /* 0x000fea0005800000 */
[----:B------:R-:W-:-:S04]  /*1de0*/  LOP3.LUT P3, RZ, R14, 0x7fffffff, RZ, 0xc0, !PT ;  /* 0x7fffffff0eff7812 */ /* 0x000fc8000786c0ff */
[----:B------:R-:W-:-:S13]  /*1df0*/  PLOP3.LUT P2, PT, P2, P3, PT, 0x2f, 0xf2 ;  /* 0x0000000000f2781c */ /* 0x000fda0001746577 */
[----:B------:R-:W-:Y:S05]  /*1e00*/  @P2 BRA `(.L_x_32) ;  /* 0x0000000400102947 */ /* 0x000fea0003800000 */
[----:B------:R-:W-:-:S04]  /*1e10*/  LOP3.LUT P2, RZ, R15, 0x7fffffff, RZ, 0xc0, !PT ;  /* 0x7fffffff0fff7812 */ /* 0x000fc8000784c0ff */
[----:B------:R-:W-:-:S13]  /*1e20*/  PLOP3.LUT P1, PT, P1, P2, PT, 0x2f, 0xf2 ;  /* 0x0000000000f2781c */ /* 0x000fda0000f24577 */
[----:B------:R-:W-:Y:S05]  /*1e30*/  @P1 BRA `(.L_x_33) ;  /* 0x0000000000f81947 */ /* 0x000fea0003800000 */
[----:B------:R-:W-:Y:S02]  /*1e40*/  ISETP.GE.AND P1, PT, R23, RZ, PT ;  /* 0x000000ff1700720c */ /* 0x000fe40003f26270 */
[----:B------:R-:W-:-:S11]  /*1e50*/  ISETP.GE.AND P2, PT, R24, RZ, PT ;  /* 0x000000ff1800720c */ /* 0x000fd60003f46270 */
[----:B------:R-:W-:Y:S01]  /*1e60*/  @P1 IMAD.MOV.U32 R16, RZ, RZ, RZ ;  /* 0x000000ffff101224 */ /* 0x000fe200078e00ff */
[----:B------:R-:W-:Y:S01]  /*1e70*/  @!P1 MOV R16, 0xffffffc0 ;  /* 0xffffffc000109802 */ /* 0x000fe20000000f00 */
[----:B------:R-:W-:Y:S01]  /*1e80*/  @!P1 FFMA R14, R14, 1.84467440737095516160e+19, RZ ;  /* 0x5f8000000e0e9823 */ /* 0x000fe200000000ff */
[----:B------:R-:W-:-:S03]  /*1e90*/  @!P2 FFMA R15, R15, 1.84467440737095516160e+19, RZ ;  /* 0x5f8000000f0fa823 */ /* 0x000fc600000000ff */
[----:B------:R-:W-:-:S07]  /*1ea0*/  @!P2 VIADD R16, R16, 0x40 ;  /* 0x000000401010a836 */ /* 0x000fce0000000000 */
.L_x_29:
[----:B------:R-:W-:Y:S01]  /*1eb0*/  LEA R24, R17, 0xc0800000, 0x17 ;  /* 0xc080000011187811 */ /* 0x000fe200078eb8ff */
[----:B------:R-:W-:-:S03]  /*1ec0*/  VIADD R22, R22, 0xffffff81 ;  /* 0xffffff8116167836 */ /* 0x000fc60000000000 */
[----:B------:R-:W-:Y:S01]  /*1ed0*/  IADD3 R25, PT, PT, -R24, R15, RZ ;  /* 0x0000000f18197210 */ /* 0x000fe20007ffe1ff */
[----:B------:R-:W-:-:S03]  /*1ee0*/  IMAD R14, R22, -0x800000, R14 ;  /* 0xff800000160e7824 */ /* 0x000fc600078e020e */
[----:B------:R0:W1:Y:S01]  /*1ef0*/  MUFU.RCP R24, R25 ;  /* 0x0000001900187308 */ /* 0x0000620000001000 */
[----:B------:R-:W-:Y:S01]  /*1f00*/  FADD.FTZ R23, -R25, -RZ ;  /* 0x800000ff19177221 */ /* 0x000fe20000010100 */
[----:B0-----:R-:W-:-:S04]  /*1f10*/  IADD3 R25, PT, PT, R22, 0x7f, -R17 ;  /* 0x0000007f16197810 */ /* 0x001fc80007ffe811 */
[----:B------:R-:W-:Y:S01]  /*1f20*/  IADD3 R25, PT, PT, R25, R16, RZ ;  /* 0x0000001019197210 */ /* 0x000fe20007ffe0ff */
[----:B-1----:R-:W-:-:S04]  /*1f30*/  FFMA R15, R24, R23, 1 ;  /* 0x3f800000180f7423 */ /* 0x002fc80000000017 */
[----:B------:R-:W-:-:S04]  /*1f40*/  FFMA R15, R24, R15, R24 ;  /* 0x0000000f180f7223 */ /* 0x000fc80000000018 */
[----:B------:R-:W-:-:S04]  /*1f50*/  FFMA R24, R14, R15, RZ ;  /* 0x0000000f0e187223 */ /* 0x000fc800000000ff */
[----:B------:R-:W-:-:S04]  /*1f60*/  FFMA R26, R23, R24, R14 ;  /* 0x00000018171a7223 */ /* 0x000fc8000000000e */
[----:B------:R-:W-:-:S04]  /*1f70*/  FFMA R24, R15, R26, R24 ;  /* 0x0000001a0f187223 */ /* 0x000fc80000000018 */
[----:B------:R-:W-:-:S04]  /*1f80*/  FFMA R23, R23, R24, R14 ;  /* 0x0000001817177223 */ /* 0x000fc8000000000e */
[----:B------:R-:W-:-:S05]  /*1f90*/  FFMA R14, R15, R23, R24 ;  /* 0x000000170f0e7223 */ /* 0x000fca0000000018 */
[----:B------:R-:W-:-:S04]  /*1fa0*/  SHF.R.U32.HI R17, RZ, 0x17, R14 ;  /* 0x00000017ff117819 */ /* 0x000fc8000001160e */
[----:B------:R-:W-:-:S05]  /*1fb0*/  LOP3.LUT R17, R17, 0xff, RZ, 0xc0, !PT ;  /* 0x000000ff11117812 */ /* 0x000fca00078ec0ff */
[----:B------:R-:W-:-:S05]  /*1fc0*/  IMAD.IADD R17, R17, 0x1, R25 ;  /* 0x0000000111117824 */ /* 0x000fca00078e0219 */
[----:B------:R-:W-:-:S04]  /*1fd0*/  IADD3 R16, PT, PT, R17, -0x1, RZ ;  /* 0xffffffff11107810 */ /* 0x000fc80007ffe0ff */
[----:B------:R-:W-:-:S13]  /*1fe0*/  ISETP.GE.U32.AND P1, PT, R16, 0xfe, PT ;  /* 0x000000fe1000780c */ /* 0x000fda0003f26070 */
[----:B------:R-:W-:Y:S05]  /*1ff0*/  @!P1 BRA `(.L_x_34) ;  /* 0x0000000000809947 */ /* 0x000fea0003800000 */
[----:B------:R-:W-:-:S13]  /*2000*/  ISETP.GT.AND P1, PT, R17, 0xfe, PT ;  /* 0x000000fe1100780c */ /* 0x000fda0003f24270 */
[----:B------:R-:W-:Y:S05]  /*2010*/  @P1 BRA `(.L_x_35) ;  /* 0x00000000006c1947 */ /* 0x000fea0003800000 */
[----:B------:R-:W-:-:S13]  /*2020*/  ISETP.GE.AND P1, PT, R17, 0x1, PT ;  /* 0x000000011100780c */ /* 0x000fda0003f26270 */
[----:B------:R-:W-:Y:S05]  /*2030*/  @P1 BRA `(.L_x_36) ;  /* 0x0000000000981947 */ /* 0x000fea0003800000 */
[----:B------:R-:W-:Y:S02]  /*2040*/  ISETP.GE.AND P1, PT, R17, -0x18, PT ;  /* 0xffffffe81100780c */ /* 0x000fe40003f26270 */
[----:B------:R-:W-:-:S11]  /*2050*/  LOP3.LUT R14, R14, 0x80000000, RZ, 0xc0, !PT ;  /* 0x800000000e0e7812 */ /* 0x000fd600078ec0ff */
[----:B------:R-:W-:Y:S05]  /*2060*/  @!P1 BRA `(.L_x_36) ;  /* 0x00000000008c9947 */ /* 0x000fea0003800000 */
[-CC-:B------:R-:W-:Y:S01]  /*2070*/  FFMA.RZ R16, R15, R23.reuse, R24.reuse ;  /* 0x000000170f107223 */ /* 0x180fe2000000c018 */
[C---:B------:R-:W-:Y:S02]  /*2080*/  ISETP.NE.AND P3, PT, R17.reuse, RZ, PT ;  /* 0x000000ff1100720c */ /* 0x040fe40003f65270 */
[----:B------:R-:W-:Y:S02]  /*2090*/  ISETP.NE.AND P2, PT, R17, RZ, PT ;  /* 0x000000ff1100720c */ /* 0x000fe40003f45270 */
[----:B------:R-:W-:Y:S01]  /*20a0*/  LOP3.LUT R22, R16, 0x7fffff, RZ, 0xc0, !PT ;  /* 0x007fffff10167812 */ /* 0x000fe200078ec0ff */
[CCC-:B------:R-:W-:Y:S01]  /*20b0*/  FFMA.RP R16, R15.reuse, R23.reuse, R24.reuse ;  /* 0x000000170f107223 */ /* 0x1c0fe20000008018 */
[----:B------:R-:W-:Y:S01]  /*20c0*/  FFMA.RM R15, R15, R23, R24 ;  /* 0x000000170f0f7223 */ /* 0x000fe20000004018 */
[C---:B------:R-:W-:Y:S01]  /*20d0*/  VIADD R23, R17.reuse, 0x20 ;  /* 0x0000002011177836 */ /* 0x040fe20000000000 */
[----:B------:R-:W-:Y:S02]  /*20e0*/  LOP3.LUT R22, R22, 0x800000, RZ, 0xfc, !PT ;  /* 0x0080000016167812 */ /* 0x000fe400078efcff */
[----:B------:R-:W-:-:S02]  /*20f0*/  IADD3 R17, PT, PT, -R17, RZ, RZ ;  /* 0x000000ff11117210 */ /* 0x000fc40007ffe1ff */
[----:B------:R-:W-:Y:S02]  /*2100*/  SHF.L.U32 R23, R22, R23, RZ ;  /* 0x0000001716177219 */ /* 0x000fe400000006ff */
[----:B------:R-:W-:Y:S02]  /*2110*/  FSETP.NEU.FTZ.AND P1, PT, R16, R15, PT ;  /* 0x0000000f1000720b */ /* 0x000fe40003f3d000 */
[----:B------:R-:W-:Y:S02]  /*2120*/  SEL R15, R17, RZ, P3 ;  /* 0x000000ff110f7207 */ /* 0x000fe40001800000 */
[----:B------:R-:W-:Y:S02]  /*2130*/  ISETP.NE.AND P2, PT, R23, RZ, P2 ;  /* 0x000000ff1700720c */ /* 0x000fe40001745270 */
[----:B------:R-:W-:Y:S02]  /*2140*/  SHF.R.U32.HI R15, RZ, R15, R22 ;  /* 0x0000000fff0f7219 */ /* 0x000fe40000011616 */
[----:B------:R-:W-:-:S02]  /*2150*/  PLOP3.LUT P1, PT, P1, P2, PT, 0xf8, 0x8f ;  /* 0x00000000008f781c */ /* 0x000fc40000f25f70 */
[----:B------:R-:W-:Y:S02]  /*2160*/  SHF.R.U32.HI R17, RZ, 0x1, R15 ;  /* 0x00000001ff117819 */ /* 0x000fe4000001160f */
[----:B------:R-:W-:-:S04]  /*2170*/  SEL R16, RZ, 0x1, !P1 ;  /* 0x00000001ff107807 */ /* 0x000fc80004800000 */
[----:B------:R-:W-:-:S04]  /*2180*/  LOP3.LUT R16, R16, 0x1, R17, 0xf8, !PT ;  /* 0x0000000110107812 */ /* 0x000fc800078ef811 */
[----:B------:R-:W-:-:S05]  /*2190*/  LOP3.LUT R16, R16, R15, RZ, 0xc0, !PT ;  /* 0x0000000f10107212 */ /* 0x000fca00078ec0ff */
[----:B------:R-:W-:-:S05]  /*21a0*/  IMAD.IADD R17, R17, 0x1, R16 ;  /* 0x0000000111117824 */ /* 0x000fca00078e0210 */
[----:B------:R-:W-:Y:S01]  /*21b0*/  LOP3.LUT R14, R17, R14, RZ, 0xfc, !PT ;  /* 0x0000000e110e7212 */ /* 0x000fe200078efcff */
[----:B------:R-:W-:Y:S06]  /*21c0*/  BRA `(.L_x_36) ;  /* 0x0000000000347947 */ /* 0x000fec0003800000 */
.L_x_35:
[----:B------:R-:W-:-:S04]  /*21d0*/  LOP3.LUT R14, R14, 0x80000000, RZ, 0xc0, !PT ;  /* 0x800000000e0e7812 */ /* 0x000fc800078ec0ff */
[----:B------:R-:W-:Y:S01]  /*21e0*/  LOP3.LUT R14, R14, 0x7f800000, RZ, 0xfc, !PT ;  /* 0x7f8000000e0e7812 */ /* 0x000fe200078efcff */
[----:B------:R-:W-:Y:S06]  /*21f0*/  BRA `(.L_x_36) ;  /* 0x0000000000287947 */ /* 0x000fec0003800000 */
.L_x_34:
[----:B------:R-:W-:Y:S01]  /*2200*/  LEA R14, R25, R14, 0x17 ;  /* 0x0000000e190e7211 */ /* 0x000fe200078eb8ff */
[----:B------:R-:W-:Y:S06]  /*2210*/  BRA `(.L_x_36) ;  /* 0x0000000000207947 */ /* 0x000fec0003800000 */
.L_x_33:
[----:B------:R-:W-:-:S04]  /*2220*/  LOP3.LUT R14, R15, 0x80000000, R14, 0x48, !PT ;  /* 0x800000000f0e7812 */ /* 0x000fc800078e480e */
[----:B------:R-:W-:Y:S01]  /*2230*/  LOP3.LUT R14, R14, 0x7f800000, RZ, 0xfc, !PT ;  /* 0x7f8000000e0e7812 */ /* 0x000fe200078efcff */
[----:B------:R-:W-:Y:S06]  /*2240*/  BRA `(.L_x_36) ;  /* 0x0000000000147947 */ /* 0x000fec0003800000 */
.L_x_32:
[----:B------:R-:W-:Y:S01]  /*2250*/  LOP3.LUT R14, R15, 0x80000000, R14, 0x48, !PT ;  /* 0x800000000f0e7812 */ /* 0x000fe200078e480e */
[----:B------:R-:W-:Y:S06]  /*2260*/  BRA `(.L_x_36) ;  /* 0x00000000000c7947 */ /* 0x000fec0003800000 */
.L_x_31:
[----:B------:R-:W0:Y:S01]  /*2270*/  MUFU.RSQ R14, -QNAN ;  /* 0xffc00000000e7908 */ /* 0x000e220000001400 */
[----:B------:R-:W-:Y:S05]  /*2280*/  BRA `(.L_x_36) ;  /* 0x0000000000047947 */ /* 0x000fea0003800000 */
.L_x_30:
[----:B------:R-:W-:-:S07]  /*2290*/  FADD.FTZ R14, R14, R15 ;  /* 0x0000000f0e0e7221 */ /* 0x000fce0000010000 */
.L_x_36:
[----:B------:R-:W-:Y:S02]  /*22a0*/  HFMA2 R15, -RZ, RZ, 0, 0 ;  /* 0x00000000ff0f7431 */ /* 0x000fe400000001ff */
[----:B0-----:R-:W-:Y:S01]  /*22b0*/  IMAD.MOV.U32 R17, RZ, RZ, R14 ;  /* 0x000000ffff117224 */ /* 0x001fe200078e000e */
[----:B------:R-:W-:-:S04]  /*22c0*/  MOV R14, R21 ;  /* 0x00000015000e7202 */ /* 0x000fc80000000f00 */
[----:B------:R-:W-:Y:S05]  /*22d0*/  RET.REL.NODEC R14 `(_Z7computefiffiiffffffffffffffffffffff) ;  /* 0xffffffdc0e487950 */ /* 0x000fea0003c3ffff */
.L_x_37:
[----:B------:R-:W-:-:S00]  /*22e0*/  BRA `(.L_x_37) ;  /* 0xfffffffc00fc7947 */ /* 0x000fc0000383ffff */
[----:B------:R-:W-:-:S00]  /*22f0*/  NOP ;  /* 0x0000000000007918 */ /* 0x000fc00000000000 */
        /* <DEDUP_REMOVED lines=8> */
.L_x_38:


//--------------------- .nv.global.init           --------------------------
	.section	.nv.global.init,"aw",@progbits
	.align	4
.nv.global.init:
	.type		__cudart_i2opi_f,@object
	.size		__cudart_i2opi_f,($str - __cudart_i2opi_f)
__cudart_i2opi_f:
        /*0000*/ 	.byte	0x41, 0x90, 0x43, 0x3c, 0x99, 0x95, 0x62, 0xdb, 0xc0, 0xdd, 0x34, 0xf5, 0xd1, 0x57, 0x27, 0xfc
        /*0010*/ 	.byte	0x29, 0x15, 0x44, 0x4e, 0x6e, 0x83, 0xf9, 0xa2
	.type		$str,@object
	.size		$str,(.L_0 - $str)
$str:
        /*0018*/ 	.byte	0x25, 0x2e, 0x31, 0x37, 0x67, 0x0a, 0x00
.L_0:


//--------------------- .nv.shared.reserved.0     --------------------------
	.section	.nv.shared.reserved.0,"aw",@nobits
	.weak		__nv_reservedSMEM_offset_0_alias
	.size		__nv_reservedSMEM_offset_0_alias, 0, 64
	.other		__nv_reservedSMEM_offset_0_alias,@"STO_CUDA_RESERVED_SHARED STV_DEFAULT"
__nv_reservedSMEM_offset_0_alias:
	.zero		0
	.zero		64


//--------------------- .nv.constant0._Z7computefiffiiffffffffffffffffffffff --------------------------
	.section	.nv.constant0._Z7computefiffiiffffffffffffffffffffff,"a",@progbits
	.sectionflags	@""
	.align	4
.nv.constant0._Z7computefiffiiffffffffffffffffffffff:
	.zero		1008


//--------------------- SYMBOLS --------------------------

	.type		.nv.reservedSmem.offset0,@object
	.size		.nv.reservedSmem.offset0,0x4
	.type		vprintf,@function
